//
// Generated by NVIDIA NVVM Compiler
//
// Compiler Build ID: CL-36424714
// Cuda compilation tools, release 13.0, V13.0.88
// Based on NVVM 20.0.0
//

.version 9.0
.target sm_100
.address_size 64

	// .globl	_Z15create_kron_matPiS_PfS0_S_S0_iii
// _ZZ22create_kron_mat_sharedPiS_PfS0_S_S0_iiiE4tile has been demoted

.visible .entry _Z15create_kron_matPiS_PfS0_S_S0_iii(
	.param .u64 .ptr .align 1 _Z15create_kron_matPiS_PfS0_S_S0_iii_param_0,
	.param .u64 .ptr .align 1 _Z15create_kron_matPiS_PfS0_S_S0_iii_param_1,
	.param .u64 .ptr .align 1 _Z15create_kron_matPiS_PfS0_S_S0_iii_param_2,
	.param .u64 .ptr .align 1 _Z15create_kron_matPiS_PfS0_S_S0_iii_param_3,
	.param .u64 .ptr .align 1 _Z15create_kron_matPiS_PfS0_S_S0_iii_param_4,
	.param .u64 .ptr .align 1 _Z15create_kron_matPiS_PfS0_S_S0_iii_param_5,
	.param .u32 _Z15create_kron_matPiS_PfS0_S_S0_iii_param_6,
	.param .u32 _Z15create_kron_matPiS_PfS0_S_S0_iii_param_7,
	.param .u32 _Z15create_kron_matPiS_PfS0_S_S0_iii_param_8
)
{
	.reg .pred 	%p<5>;
	.reg .b32 	%r<41>;
	.reg .b32 	%f<222>;
	.reg .b64 	%rd<43>;

	ld.param.u64 	%rd14, [_Z15create_kron_matPiS_PfS0_S_S0_iii_param_3];
	ld.param.u64 	%rd15, [_Z15create_kron_matPiS_PfS0_S_S0_iii_param_4];
	ld.param.u32 	%r6, [_Z15create_kron_matPiS_PfS0_S_S0_iii_param_6];
	ld.param.u32 	%r9, [_Z15create_kron_matPiS_PfS0_S_S0_iii_param_7];
	ld.param.u32 	%r8, [_Z15create_kron_matPiS_PfS0_S_S0_iii_param_8];
	mov.u32 	%r10, %tid.x;
	mov.u32 	%r11, %ntid.x;
	mov.u32 	%r12, %ctaid.x;
	mad.lo.s32 	%r1, %r11, %r12, %r10;
	mov.u32 	%r13, %tid.y;
	mov.u32 	%r14, %ntid.y;
	mov.u32 	%r15, %ctaid.y;
	mad.lo.s32 	%r16, %r14, %r15, %r13;
	setp.ge.s32 	%p1, %r1, %r6;
	setp.ge.s32 	%p2, %r16, %r9;
	or.pred  	%p3, %p1, %p2;
	@%p3 bra 	$L__BB0_4;
	ld.param.u64 	%rd40, [_Z15create_kron_matPiS_PfS0_S_S0_iii_param_5];
	ld.param.u64 	%rd39, [_Z15create_kron_matPiS_PfS0_S_S0_iii_param_2];
	ld.param.u64 	%rd38, [_Z15create_kron_matPiS_PfS0_S_S0_iii_param_1];
	ld.param.u64 	%rd37, [_Z15create_kron_matPiS_PfS0_S_S0_iii_param_0];
	cvta.to.global.u64 	%rd17, %rd14;
	cvta.to.global.u64 	%rd18, %rd40;
	cvta.to.global.u64 	%rd19, %rd15;
	cvta.to.global.u64 	%rd20, %rd39;
	cvta.to.global.u64 	%rd21, %rd37;
	cvta.to.global.u64 	%rd22, %rd38;
	mad.lo.s32 	%r18, %r9, %r1, %r16;
	mul.lo.s32 	%r19, %r1, 40;
	mul.lo.s32 	%r20, %r16, 40;
	mul.wide.s32 	%rd23, %r19, 4;
	add.s64 	%rd24, %rd20, %rd23;
	ld.global.f32 	%f4, [%rd24];
	mul.wide.u32 	%rd25, %r20, 4;
	add.s64 	%rd26, %rd17, %rd25;
	ld.global.f32 	%f5, [%rd26];
	sub.f32 	%f6, %f4, %f5;
	fma.rn.f32 	%f7, %f6, %f6, 0f00000000;
	ld.global.f32 	%f8, [%rd24+4];
	ld.global.f32 	%f9, [%rd26+4];
	sub.f32 	%f10, %f8, %f9;
	fma.rn.f32 	%f11, %f10, %f10, %f7;
	ld.global.f32 	%f12, [%rd24+8];
	ld.global.f32 	%f13, [%rd26+8];
	sub.f32 	%f14, %f12, %f13;
	fma.rn.f32 	%f15, %f14, %f14, %f11;
	ld.global.f32 	%f16, [%rd24+12];
	ld.global.f32 	%f17, [%rd26+12];
	sub.f32 	%f18, %f16, %f17;
	fma.rn.f32 	%f19, %f18, %f18, %f15;
	ld.global.f32 	%f20, [%rd24+16];
	ld.global.f32 	%f21, [%rd26+16];
	sub.f32 	%f22, %f20, %f21;
	fma.rn.f32 	%f23, %f22, %f22, %f19;
	ld.global.f32 	%f24, [%rd24+20];
	ld.global.f32 	%f25, [%rd26+20];
	sub.f32 	%f26, %f24, %f25;
	fma.rn.f32 	%f27, %f26, %f26, %f23;
	ld.global.f32 	%f28, [%rd24+24];
	ld.global.f32 	%f29, [%rd26+24];
	sub.f32 	%f30, %f28, %f29;
	fma.rn.f32 	%f31, %f30, %f30, %f27;
	ld.global.f32 	%f32, [%rd24+28];
	ld.global.f32 	%f33, [%rd26+28];
	sub.f32 	%f34, %f32, %f33;
	fma.rn.f32 	%f35, %f34, %f34, %f31;
	ld.global.f32 	%f36, [%rd24+32];
	ld.global.f32 	%f37, [%rd26+32];
	sub.f32 	%f38, %f36, %f37;
	fma.rn.f32 	%f39, %f38, %f38, %f35;
	ld.global.f32 	%f40, [%rd24+36];
	ld.global.f32 	%f41, [%rd26+36];
	sub.f32 	%f42, %f40, %f41;
	fma.rn.f32 	%f43, %f42, %f42, %f39;
	ld.global.f32 	%f44, [%rd24+40];
	ld.global.f32 	%f45, [%rd26+40];
	sub.f32 	%f46, %f44, %f45;
	fma.rn.f32 	%f47, %f46, %f46, %f43;
	ld.global.f32 	%f48, [%rd24+44];
	ld.global.f32 	%f49, [%rd26+44];
	sub.f32 	%f50, %f48, %f49;
	fma.rn.f32 	%f51, %f50, %f50, %f47;
	ld.global.f32 	%f52, [%rd24+48];
	ld.global.f32 	%f53, [%rd26+48];
	sub.f32 	%f54, %f52, %f53;
	fma.rn.f32 	%f55, %f54, %f54, %f51;
	ld.global.f32 	%f56, [%rd24+52];
	ld.global.f32 	%f57, [%rd26+52];
	sub.f32 	%f58, %f56, %f57;
	fma.rn.f32 	%f59, %f58, %f58, %f55;
	ld.global.f32 	%f60, [%rd24+56];
	ld.global.f32 	%f61, [%rd26+56];
	sub.f32 	%f62, %f60, %f61;
	fma.rn.f32 	%f63, %f62, %f62, %f59;
	ld.global.f32 	%f64, [%rd24+60];
	ld.global.f32 	%f65, [%rd26+60];
	sub.f32 	%f66, %f64, %f65;
	fma.rn.f32 	%f67, %f66, %f66, %f63;
	ld.global.f32 	%f68, [%rd24+64];
	ld.global.f32 	%f69, [%rd26+64];
	sub.f32 	%f70, %f68, %f69;
	fma.rn.f32 	%f71, %f70, %f70, %f67;
	ld.global.f32 	%f72, [%rd24+68];
	ld.global.f32 	%f73, [%rd26+68];
	sub.f32 	%f74, %f72, %f73;
	fma.rn.f32 	%f75, %f74, %f74, %f71;
	ld.global.f32 	%f76, [%rd24+72];
	ld.global.f32 	%f77, [%rd26+72];
	sub.f32 	%f78, %f76, %f77;
	fma.rn.f32 	%f79, %f78, %f78, %f75;
	ld.global.f32 	%f80, [%rd24+76];
	ld.global.f32 	%f81, [%rd26+76];
	sub.f32 	%f82, %f80, %f81;
	fma.rn.f32 	%f83, %f82, %f82, %f79;
	ld.global.f32 	%f84, [%rd24+80];
	ld.global.f32 	%f85, [%rd26+80];
	sub.f32 	%f86, %f84, %f85;
	fma.rn.f32 	%f87, %f86, %f86, %f83;
	ld.global.f32 	%f88, [%rd24+84];
	ld.global.f32 	%f89, [%rd26+84];
	sub.f32 	%f90, %f88, %f89;
	fma.rn.f32 	%f91, %f90, %f90, %f87;
	ld.global.f32 	%f92, [%rd24+88];
	ld.global.f32 	%f93, [%rd26+88];
	sub.f32 	%f94, %f92, %f93;
	fma.rn.f32 	%f95, %f94, %f94, %f91;
	add.s64 	%rd42, %rd24, 92;
	ld.global.f32 	%f96, [%rd24+92];
	ld.global.f32 	%f97, [%rd26+92];
	sub.f32 	%f98, %f96, %f97;
	fma.rn.f32 	%f99, %f98, %f98, %f95;
	ld.global.f32 	%f100, [%rd24+96];
	ld.global.f32 	%f101, [%rd26+96];
	sub.f32 	%f102, %f100, %f101;
	fma.rn.f32 	%f103, %f102, %f102, %f99;
	ld.global.f32 	%f104, [%rd24+100];
	ld.global.f32 	%f105, [%rd26+100];
	sub.f32 	%f106, %f104, %f105;
	fma.rn.f32 	%f107, %f106, %f106, %f103;
	ld.global.f32 	%f108, [%rd24+104];
	ld.global.f32 	%f109, [%rd26+104];
	sub.f32 	%f110, %f108, %f109;
	fma.rn.f32 	%f111, %f110, %f110, %f107;
	ld.global.f32 	%f112, [%rd24+108];
	ld.global.f32 	%f113, [%rd26+108];
	sub.f32 	%f114, %f112, %f113;
	fma.rn.f32 	%f115, %f114, %f114, %f111;
	ld.global.f32 	%f116, [%rd24+112];
	ld.global.f32 	%f117, [%rd26+112];
	sub.f32 	%f118, %f116, %f117;
	fma.rn.f32 	%f119, %f118, %f118, %f115;
	ld.global.f32 	%f120, [%rd24+116];
	ld.global.f32 	%f121, [%rd26+116];
	sub.f32 	%f122, %f120, %f121;
	fma.rn.f32 	%f123, %f122, %f122, %f119;
	ld.global.f32 	%f124, [%rd24+120];
	ld.global.f32 	%f125, [%rd26+120];
	sub.f32 	%f126, %f124, %f125;
	fma.rn.f32 	%f127, %f126, %f126, %f123;
	ld.global.f32 	%f128, [%rd24+124];
	ld.global.f32 	%f129, [%rd26+124];
	sub.f32 	%f130, %f128, %f129;
	fma.rn.f32 	%f131, %f130, %f130, %f127;
	ld.global.f32 	%f132, [%rd24+128];
	ld.global.f32 	%f133, [%rd26+128];
	sub.f32 	%f134, %f132, %f133;
	fma.rn.f32 	%f135, %f134, %f134, %f131;
	ld.global.f32 	%f136, [%rd24+132];
	ld.global.f32 	%f137, [%rd26+132];
	sub.f32 	%f138, %f136, %f137;
	fma.rn.f32 	%f139, %f138, %f138, %f135;
	ld.global.f32 	%f140, [%rd24+136];
	ld.global.f32 	%f141, [%rd26+136];
	sub.f32 	%f142, %f140, %f141;
	fma.rn.f32 	%f143, %f142, %f142, %f139;
	ld.global.f32 	%f144, [%rd24+140];
	ld.global.f32 	%f145, [%rd26+140];
	sub.f32 	%f146, %f144, %f145;
	fma.rn.f32 	%f147, %f146, %f146, %f143;
	ld.global.f32 	%f148, [%rd24+144];
	ld.global.f32 	%f149, [%rd26+144];
	sub.f32 	%f150, %f148, %f149;
	fma.rn.f32 	%f151, %f150, %f150, %f147;
	ld.global.f32 	%f152, [%rd24+148];
	ld.global.f32 	%f153, [%rd26+148];
	sub.f32 	%f154, %f152, %f153;
	fma.rn.f32 	%f155, %f154, %f154, %f151;
	ld.global.f32 	%f156, [%rd24+152];
	ld.global.f32 	%f157, [%rd26+152];
	sub.f32 	%f158, %f156, %f157;
	fma.rn.f32 	%f159, %f158, %f158, %f155;
	ld.global.f32 	%f160, [%rd24+156];
	ld.global.f32 	%f161, [%rd26+156];
	sub.f32 	%f162, %f160, %f161;
	fma.rn.f32 	%f163, %f162, %f162, %f159;
	mul.f32 	%f164, %f163, 0fBBA3D70A;
	fma.rn.f32 	%f165, %f164, 0f3BBB989D, 0f3F000000;
	cvt.sat.f32.f32 	%f166, %f165;
	mov.f32 	%f167, 0f4B400001;
	mov.f32 	%f168, 0f437C0000;
	fma.rm.f32 	%f169, %f166, %f168, %f167;
	add.f32 	%f170, %f169, 0fCB40007F;
	neg.f32 	%f171, %f170;
	fma.rn.f32 	%f172, %f164, 0f3FB8AA3B, %f171;
	fma.rn.f32 	%f173, %f164, 0f32A57060, %f172;
	mov.b32 	%r21, %f169;
	shl.b32 	%r22, %r21, 23;
	mov.b32 	%f174, %r22;
	ex2.approx.ftz.f32 	%f175, %f173;
	mul.f32 	%f176, %f175, %f174;
	mul.wide.s32 	%rd27, %r18, 4;
	add.s64 	%rd1, %rd18, %rd27;
	st.global.f32 	[%rd1], %f176;
	shl.b32 	%r23, %r1, 1;
	mul.wide.s32 	%rd28, %r23, 4;
	add.s64 	%rd2, %rd21, %rd28;
	ld.global.u32 	%r24, [%rd2];
	shl.b32 	%r25, %r16, 1;
	mul.wide.u32 	%rd29, %r25, 4;
	add.s64 	%rd3, %rd22, %rd29;
	ld.global.u32 	%r26, [%rd3];
	mad.lo.s32 	%r27, %r24, %r8, %r26;
	shl.b32 	%r28, %r18, 1;
	mul.wide.s32 	%rd30, %r28, 4;
	add.s64 	%rd4, %rd19, %rd30;
	st.global.u32 	[%rd4], %r27;
	ld.global.u32 	%r29, [%rd2+4];
	ld.global.u32 	%r30, [%rd3+4];
	mad.lo.s32 	%r31, %r29, %r8, %r30;
	st.global.u32 	[%rd4+4], %r31;
	mul.lo.s32 	%r3, %r9, %r6;
	mul.wide.u32 	%rd31, %r16, 160;
	add.s64 	%rd32, %rd31, %rd17;
	add.s64 	%rd41, %rd32, 92;
	mov.f32 	%f221, 0f00000000;
	mov.b32 	%r40, 0;
$L__BB0_2:
	ld.global.f32 	%f177, [%rd42+-12];
	ld.global.f32 	%f178, [%rd41+-92];
	sub.f32 	%f179, %f177, %f178;
	fma.rn.f32 	%f180, %f179, %f179, %f221;
	ld.global.f32 	%f181, [%rd42+-92];
	ld.global.f32 	%f182, [%rd41+-12];
	sub.f32 	%f183, %f181, %f182;
	fma.rn.f32 	%f184, %f183, %f183, %f180;
	ld.global.f32 	%f185, [%rd42+-8];
	ld.global.f32 	%f186, [%rd41+-88];
	sub.f32 	%f187, %f185, %f186;
	fma.rn.f32 	%f188, %f187, %f187, %f184;
	ld.global.f32 	%f189, [%rd42+-88];
	ld.global.f32 	%f190, [%rd41+-8];
	sub.f32 	%f191, %f189, %f190;
	fma.rn.f32 	%f192, %f191, %f191, %f188;
	ld.global.f32 	%f193, [%rd42+-4];
	ld.global.f32 	%f194, [%rd41+-84];
	sub.f32 	%f195, %f193, %f194;
	fma.rn.f32 	%f196, %f195, %f195, %f192;
	ld.global.f32 	%f197, [%rd42+-84];
	ld.global.f32 	%f198, [%rd41+-4];
	sub.f32 	%f199, %f197, %f198;
	fma.rn.f32 	%f200, %f199, %f199, %f196;
	ld.global.f32 	%f201, [%rd42];
	ld.global.f32 	%f202, [%rd41+-80];
	sub.f32 	%f203, %f201, %f202;
	fma.rn.f32 	%f204, %f203, %f203, %f200;
	ld.global.f32 	%f205, [%rd42+-80];
	ld.global.f32 	%f206, [%rd41];
	sub.f32 	%f207, %f205, %f206;
	fma.rn.f32 	%f221, %f207, %f207, %f204;
	add.s32 	%r40, %r40, 4;
	add.s64 	%rd42, %rd42, 16;
	add.s64 	%rd41, %rd41, 16;
	setp.ne.s32 	%p4, %r40, 20;
	@%p4 bra 	$L__BB0_2;
	mul.f32 	%f208, %f221, 0fBBA3D70A;
	fma.rn.f32 	%f209, %f208, 0f3BBB989D, 0f3F000000;
	cvt.sat.f32.f32 	%f210, %f209;
	mov.f32 	%f211, 0f4B400001;
	mov.f32 	%f212, 0f437C0000;
	fma.rm.f32 	%f213, %f210, %f212, %f211;
	add.f32 	%f214, %f213, 0fCB40007F;
	neg.f32 	%f215, %f214;
	fma.rn.f32 	%f216, %f208, 0f3FB8AA3B, %f215;
	fma.rn.f32 	%f217, %f208, 0f32A57060, %f216;
	mov.b32 	%r32, %f213;
	shl.b32 	%r33, %r32, 23;
	mov.b32 	%f218, %r33;
	ex2.approx.ftz.f32 	%f219, %f217;
	mul.f32 	%f220, %f219, %f218;
	mul.wide.s32 	%rd33, %r3, 4;
	add.s64 	%rd34, %rd1, %rd33;
	st.global.f32 	[%rd34], %f220;
	ld.global.u32 	%r34, [%rd2+4];
	ld.global.u32 	%r35, [%rd3];
	mad.lo.s32 	%r36, %r34, %r8, %r35;
	mul.wide.s32 	%rd35, %r3, 8;
	add.s64 	%rd36, %rd4, %rd35;
	st.global.u32 	[%rd36], %r36;
	ld.global.u32 	%r37, [%rd2];
	ld.global.u32 	%r38, [%rd3+4];
	mad.lo.s32 	%r39, %r37, %r8, %r38;
	st.global.u32 	[%rd36+4], %r39;
$L__BB0_4:
	ret;

}
	// .globl	_Z22create_kron_mat_sharedPiS_PfS0_S_S0_iii
.visible .entry _Z22create_kron_mat_sharedPiS_PfS0_S_S0_iii(
	.param .u64 .ptr .align 1 _Z22create_kron_mat_sharedPiS_PfS0_S_S0_iii_param_0,
	.param .u64 .ptr .align 1 _Z22create_kron_mat_sharedPiS_PfS0_S_S0_iii_param_1,
	.param .u64 .ptr .align 1 _Z22create_kron_mat_sharedPiS_PfS0_S_S0_iii_param_2,
	.param .u64 .ptr .align 1 _Z22create_kron_mat_sharedPiS_PfS0_S_S0_iii_param_3,
	.param .u64 .ptr .align 1 _Z22create_kron_mat_sharedPiS_PfS0_S_S0_iii_param_4,
	.param .u64 .ptr .align 1 _Z22create_kron_mat_sharedPiS_PfS0_S_S0_iii_param_5,
	.param .u32 _Z22create_kron_mat_sharedPiS_PfS0_S_S0_iii_param_6,
	.param .u32 _Z22create_kron_mat_sharedPiS_PfS0_S_S0_iii_param_7,
	.param .u32 _Z22create_kron_mat_sharedPiS_PfS0_S_S0_iii_param_8
)
{
	.reg .pred 	%p<5>;
	.reg .b32 	%r<54>;
	.reg .b32 	%f<281>;
	.reg .b64 	%rd<35>;
	// demoted variable
	.shared .align 4 .b8 _ZZ22create_kron_mat_sharedPiS_PfS0_S_S0_iiiE4tile[2560];
	ld.param.u64 	%rd6, [_Z22create_kron_mat_sharedPiS_PfS0_S_S0_iii_param_1];
	ld.param.u64 	%rd7, [_Z22create_kron_mat_sharedPiS_PfS0_S_S0_iii_param_2];
	ld.param.u64 	%rd8, [_Z22create_kron_mat_sharedPiS_PfS0_S_S0_iii_param_3];
	ld.param.u64 	%rd9, [_Z22create_kron_mat_sharedPiS_PfS0_S_S0_iii_param_4];
	ld.param.u64 	%rd10, [_Z22create_kron_mat_sharedPiS_PfS0_S_S0_iii_param_5];
	ld.param.u32 	%r14, [_Z22create_kron_mat_sharedPiS_PfS0_S_S0_iii_param_6];
	ld.param.u32 	%r17, [_Z22create_kron_mat_sharedPiS_PfS0_S_S0_iii_param_7];
	ld.param.u32 	%r16, [_Z22create_kron_mat_sharedPiS_PfS0_S_S0_iii_param_8];
	mov.u32 	%r1, %tid.x;
	mov.u32 	%r18, %ntid.x;
	mov.u32 	%r19, %ctaid.x;
	mad.lo.s32 	%r2, %r18, %r19, %r1;
	mov.u32 	%r3, %tid.y;
	mov.u32 	%r20, %ntid.y;
	mov.u32 	%r21, %ctaid.y;
	mad.lo.s32 	%r22, %r20, %r21, %r3;
	setp.ge.s32 	%p1, %r2, %r14;
	setp.ge.s32 	%p2, %r22, %r17;
	or.pred  	%p3, %p1, %p2;
	@%p3 bra 	$L__BB1_4;
	mul.lo.s32 	%r52, %r2, 40;
	cvta.to.global.u64 	%rd11, %rd7;
	add.s64 	%rd1, %rd11, 16;
	mov.u32 	%r24, _ZZ22create_kron_mat_sharedPiS_PfS0_S_S0_iiiE4tile;
	mad.lo.s32 	%r25, %r1, 160, %r24;
	add.s32 	%r51, %r25, 16;
	mul.wide.u32 	%rd12, %r22, 160;
	cvta.to.global.u64 	%rd13, %rd8;
	add.s64 	%rd14, %rd12, %rd13;
	add.s64 	%rd34, %rd14, 16;
	mad.lo.s32 	%r7, %r3, 160, %r24;
	mov.b32 	%r53, 1280;
$L__BB1_2:
	mul.wide.s32 	%rd15, %r52, 4;
	add.s64 	%rd16, %rd1, %rd15;
	ld.global.f32 	%f1, [%rd16+-16];
	st.shared.f32 	[%r51+-16], %f1;
	ld.global.f32 	%f2, [%rd34+-16];
	add.s32 	%r26, %r7, %r53;
	st.shared.f32 	[%r26], %f2;
	ld.global.f32 	%f3, [%rd16+-12];
	st.shared.f32 	[%r51+-12], %f3;
	ld.global.f32 	%f4, [%rd34+-12];
	st.shared.f32 	[%r26+4], %f4;
	ld.global.f32 	%f5, [%rd16+-8];
	st.shared.f32 	[%r51+-8], %f5;
	ld.global.f32 	%f6, [%rd34+-8];
	st.shared.f32 	[%r26+8], %f6;
	ld.global.f32 	%f7, [%rd16+-4];
	st.shared.f32 	[%r51+-4], %f7;
	ld.global.f32 	%f8, [%rd34+-4];
	st.shared.f32 	[%r26+12], %f8;
	ld.global.f32 	%f9, [%rd16];
	st.shared.f32 	[%r51], %f9;
	ld.global.f32 	%f10, [%rd34];
	st.shared.f32 	[%r26+16], %f10;
	ld.global.f32 	%f11, [%rd16+4];
	st.shared.f32 	[%r51+4], %f11;
	ld.global.f32 	%f12, [%rd34+4];
	st.shared.f32 	[%r26+20], %f12;
	ld.global.f32 	%f13, [%rd16+8];
	st.shared.f32 	[%r51+8], %f13;
	ld.global.f32 	%f14, [%rd34+8];
	st.shared.f32 	[%r26+24], %f14;
	ld.global.f32 	%f15, [%rd16+12];
	st.shared.f32 	[%r51+12], %f15;
	ld.global.f32 	%f16, [%rd34+12];
	st.shared.f32 	[%r26+28], %f16;
	add.s32 	%r53, %r53, 32;
	add.s32 	%r52, %r52, 8;
	add.s32 	%r51, %r51, 32;
	add.s64 	%rd34, %rd34, 32;
	setp.ne.s32 	%p4, %r53, 1440;
	@%p4 bra 	$L__BB1_2;
	ld.param.u64 	%rd33, [_Z22create_kron_mat_sharedPiS_PfS0_S_S0_iii_param_0];
	mad.lo.s32 	%r27, %r17, %r2, %r22;
	bar.sync 	0;
	mov.u32 	%r28, _ZZ22create_kron_mat_sharedPiS_PfS0_S_S0_iiiE4tile;
	mad.lo.s32 	%r29, %r1, 160, %r28;
	ld.shared.f32 	%f17, [%r29];
	mad.lo.s32 	%r30, %r3, 160, %r28;
	ld.shared.f32 	%f18, [%r30+1280];
	sub.f32 	%f19, %f17, %f18;
	fma.rn.f32 	%f20, %f19, %f19, 0f00000000;
	ld.shared.f32 	%f21, [%r29+4];
	ld.shared.f32 	%f22, [%r30+1284];
	sub.f32 	%f23, %f21, %f22;
	fma.rn.f32 	%f24, %f23, %f23, %f20;
	ld.shared.f32 	%f25, [%r29+8];
	ld.shared.f32 	%f26, [%r30+1288];
	sub.f32 	%f27, %f25, %f26;
	fma.rn.f32 	%f28, %f27, %f27, %f24;
	ld.shared.f32 	%f29, [%r29+12];
	ld.shared.f32 	%f30, [%r30+1292];
	sub.f32 	%f31, %f29, %f30;
	fma.rn.f32 	%f32, %f31, %f31, %f28;
	ld.shared.f32 	%f33, [%r29+16];
	ld.shared.f32 	%f34, [%r30+1296];
	sub.f32 	%f35, %f33, %f34;
	fma.rn.f32 	%f36, %f35, %f35, %f32;
	ld.shared.f32 	%f37, [%r29+20];
	ld.shared.f32 	%f38, [%r30+1300];
	sub.f32 	%f39, %f37, %f38;
	fma.rn.f32 	%f40, %f39, %f39, %f36;
	ld.shared.f32 	%f41, [%r29+24];
	ld.shared.f32 	%f42, [%r30+1304];
	sub.f32 	%f43, %f41, %f42;
	fma.rn.f32 	%f44, %f43, %f43, %f40;
	ld.shared.f32 	%f45, [%r29+28];
	ld.shared.f32 	%f46, [%r30+1308];
	sub.f32 	%f47, %f45, %f46;
	fma.rn.f32 	%f48, %f47, %f47, %f44;
	ld.shared.f32 	%f49, [%r29+32];
	ld.shared.f32 	%f50, [%r30+1312];
	sub.f32 	%f51, %f49, %f50;
	fma.rn.f32 	%f52, %f51, %f51, %f48;
	ld.shared.f32 	%f53, [%r29+36];
	ld.shared.f32 	%f54, [%r30+1316];
	sub.f32 	%f55, %f53, %f54;
	fma.rn.f32 	%f56, %f55, %f55, %f52;
	ld.shared.f32 	%f57, [%r29+40];
	ld.shared.f32 	%f58, [%r30+1320];
	sub.f32 	%f59, %f57, %f58;
	fma.rn.f32 	%f60, %f59, %f59, %f56;
	ld.shared.f32 	%f61, [%r29+44];
	ld.shared.f32 	%f62, [%r30+1324];
	sub.f32 	%f63, %f61, %f62;
	fma.rn.f32 	%f64, %f63, %f63, %f60;
	ld.shared.f32 	%f65, [%r29+48];
	ld.shared.f32 	%f66, [%r30+1328];
	sub.f32 	%f67, %f65, %f66;
	fma.rn.f32 	%f68, %f67, %f67, %f64;
	ld.shared.f32 	%f69, [%r29+52];
	ld.shared.f32 	%f70, [%r30+1332];
	sub.f32 	%f71, %f69, %f70;
	fma.rn.f32 	%f72, %f71, %f71, %f68;
	ld.shared.f32 	%f73, [%r29+56];
	ld.shared.f32 	%f74, [%r30+1336];
	sub.f32 	%f75, %f73, %f74;
	fma.rn.f32 	%f76, %f75, %f75, %f72;
	ld.shared.f32 	%f77, [%r29+60];
	ld.shared.f32 	%f78, [%r30+1340];
	sub.f32 	%f79, %f77, %f78;
	fma.rn.f32 	%f80, %f79, %f79, %f76;
	ld.shared.f32 	%f81, [%r29+64];
	ld.shared.f32 	%f82, [%r30+1344];
	sub.f32 	%f83, %f81, %f82;
	fma.rn.f32 	%f84, %f83, %f83, %f80;
	ld.shared.f32 	%f85, [%r29+68];
	ld.shared.f32 	%f86, [%r30+1348];
	sub.f32 	%f87, %f85, %f86;
	fma.rn.f32 	%f88, %f87, %f87, %f84;
	ld.shared.f32 	%f89, [%r29+72];
	ld.shared.f32 	%f90, [%r30+1352];
	sub.f32 	%f91, %f89, %f90;
	fma.rn.f32 	%f92, %f91, %f91, %f88;
	ld.shared.f32 	%f93, [%r29+76];
	ld.shared.f32 	%f94, [%r30+1356];
	sub.f32 	%f95, %f93, %f94;
	fma.rn.f32 	%f96, %f95, %f95, %f92;
	ld.shared.f32 	%f97, [%r29+80];
	ld.shared.f32 	%f98, [%r30+1360];
	sub.f32 	%f99, %f97, %f98;
	fma.rn.f32 	%f100, %f99, %f99, %f96;
	ld.shared.f32 	%f101, [%r29+84];
	ld.shared.f32 	%f102, [%r30+1364];
	sub.f32 	%f103, %f101, %f102;
	fma.rn.f32 	%f104, %f103, %f103, %f100;
	ld.shared.f32 	%f105, [%r29+88];
	ld.shared.f32 	%f106, [%r30+1368];
	sub.f32 	%f107, %f105, %f106;
	fma.rn.f32 	%f108, %f107, %f107, %f104;
	ld.shared.f32 	%f109, [%r29+92];
	ld.shared.f32 	%f110, [%r30+1372];
	sub.f32 	%f111, %f109, %f110;
	fma.rn.f32 	%f112, %f111, %f111, %f108;
	ld.shared.f32 	%f113, [%r29+96];
	ld.shared.f32 	%f114, [%r30+1376];
	sub.f32 	%f115, %f113, %f114;
	fma.rn.f32 	%f116, %f115, %f115, %f112;
	ld.shared.f32 	%f117, [%r29+100];
	ld.shared.f32 	%f118, [%r30+1380];
	sub.f32 	%f119, %f117, %f118;
	fma.rn.f32 	%f120, %f119, %f119, %f116;
	ld.shared.f32 	%f121, [%r29+104];
	ld.shared.f32 	%f122, [%r30+1384];
	sub.f32 	%f123, %f121, %f122;
	fma.rn.f32 	%f124, %f123, %f123, %f120;
	ld.shared.f32 	%f125, [%r29+108];
	ld.shared.f32 	%f126, [%r30+1388];
	sub.f32 	%f127, %f125, %f126;
	fma.rn.f32 	%f128, %f127, %f127, %f124;
	ld.shared.f32 	%f129, [%r29+112];
	ld.shared.f32 	%f130, [%r30+1392];
	sub.f32 	%f131, %f129, %f130;
	fma.rn.f32 	%f132, %f131, %f131, %f128;
	ld.shared.f32 	%f133, [%r29+116];
	ld.shared.f32 	%f134, [%r30+1396];
	sub.f32 	%f135, %f133, %f134;
	fma.rn.f32 	%f136, %f135, %f135, %f132;
	ld.shared.f32 	%f137, [%r29+120];
	ld.shared.f32 	%f138, [%r30+1400];
	sub.f32 	%f139, %f137, %f138;
	fma.rn.f32 	%f140, %f139, %f139, %f136;
	ld.shared.f32 	%f141, [%r29+124];
	ld.shared.f32 	%f142, [%r30+1404];
	sub.f32 	%f143, %f141, %f142;
	fma.rn.f32 	%f144, %f143, %f143, %f140;
	ld.shared.f32 	%f145, [%r29+128];
	ld.shared.f32 	%f146, [%r30+1408];
	sub.f32 	%f147, %f145, %f146;
	fma.rn.f32 	%f148, %f147, %f147, %f144;
	ld.shared.f32 	%f149, [%r29+132];
	ld.shared.f32 	%f150, [%r30+1412];
	sub.f32 	%f151, %f149, %f150;
	fma.rn.f32 	%f152, %f151, %f151, %f148;
	ld.shared.f32 	%f153, [%r29+136];
	ld.shared.f32 	%f154, [%r30+1416];
	sub.f32 	%f155, %f153, %f154;
	fma.rn.f32 	%f156, %f155, %f155, %f152;
	ld.shared.f32 	%f157, [%r29+140];
	ld.shared.f32 	%f158, [%r30+1420];
	sub.f32 	%f159, %f157, %f158;
	fma.rn.f32 	%f160, %f159, %f159, %f156;
	ld.shared.f32 	%f161, [%r29+144];
	ld.shared.f32 	%f162, [%r30+1424];
	sub.f32 	%f163, %f161, %f162;
	fma.rn.f32 	%f164, %f163, %f163, %f160;
	ld.shared.f32 	%f165, [%r29+148];
	ld.shared.f32 	%f166, [%r30+1428];
	sub.f32 	%f167, %f165, %f166;
	fma.rn.f32 	%f168, %f167, %f167, %f164;
	ld.shared.f32 	%f169, [%r29+152];
	ld.shared.f32 	%f170, [%r30+1432];
	sub.f32 	%f171, %f169, %f170;
	fma.rn.f32 	%f172, %f171, %f171, %f168;
	ld.shared.f32 	%f173, [%r29+156];
	ld.shared.f32 	%f174, [%r30+1436];
	sub.f32 	%f175, %f173, %f174;
	fma.rn.f32 	%f176, %f175, %f175, %f172;
	mul.f32 	%f177, %f176, 0fBBA3D70A;
	fma.rn.f32 	%f178, %f177, 0f3BBB989D, 0f3F000000;
	cvt.sat.f32.f32 	%f179, %f178;
	mov.f32 	%f180, 0f4B400001;
	mov.f32 	%f181, 0f437C0000;
	fma.rm.f32 	%f182, %f179, %f181, %f180;
	add.f32 	%f183, %f182, 0fCB40007F;
	neg.f32 	%f184, %f183;
	fma.rn.f32 	%f185, %f177, 0f3FB8AA3B, %f184;
	fma.rn.f32 	%f186, %f177, 0f32A57060, %f185;
	mov.b32 	%r31, %f182;
	shl.b32 	%r32, %r31, 23;
	mov.b32 	%f187, %r32;
	ex2.approx.ftz.f32 	%f188, %f186;
	mul.f32 	%f189, %f188, %f187;
	cvta.to.global.u64 	%rd17, %rd10;
	mul.wide.s32 	%rd18, %r27, 4;
	add.s64 	%rd19, %rd17, %rd18;
	st.global.f32 	[%rd19], %f189;
	shl.b32 	%r33, %r2, 1;
	cvta.to.global.u64 	%rd20, %rd33;
	mul.wide.s32 	%rd21, %r33, 4;
	add.s64 	%rd22, %rd20, %rd21;
	ld.global.u32 	%r34, [%rd22];
	shl.b32 	%r35, %r22, 1;
	cvta.to.global.u64 	%rd23, %rd6;
	mul.wide.u32 	%rd24, %r35, 4;
	add.s64 	%rd25, %rd23, %rd24;
	ld.global.u32 	%r36, [%rd25];
	mad.lo.s32 	%r37, %r34, %r16, %r36;
	shl.b32 	%r38, %r27, 1;
	cvta.to.global.u64 	%rd26, %rd9;
	mul.wide.s32 	%rd27, %r38, 4;
	add.s64 	%rd28, %rd26, %rd27;
	st.global.u32 	[%rd28], %r37;
	ld.global.u32 	%r39, [%rd22+4];
	ld.global.u32 	%r40, [%rd25+4];
	mad.lo.s32 	%r41, %r39, %r16, %r40;
	st.global.u32 	[%rd28+4], %r41;
	mul.lo.s32 	%r42, %r17, %r14;
	sub.f32 	%f190, %f97, %f18;
	fma.rn.f32 	%f191, %f190, %f190, 0f00000000;
	sub.f32 	%f192, %f17, %f98;
	fma.rn.f32 	%f193, %f192, %f192, %f191;
	sub.f32 	%f194, %f101, %f22;
	fma.rn.f32 	%f195, %f194, %f194, %f193;
	sub.f32 	%f196, %f21, %f102;
	fma.rn.f32 	%f197, %f196, %f196, %f195;
	sub.f32 	%f198, %f105, %f26;
	fma.rn.f32 	%f199, %f198, %f198, %f197;
	sub.f32 	%f200, %f25, %f106;
	fma.rn.f32 	%f201, %f200, %f200, %f199;
	sub.f32 	%f202, %f109, %f30;
	fma.rn.f32 	%f203, %f202, %f202, %f201;
	sub.f32 	%f204, %f29, %f110;
	fma.rn.f32 	%f205, %f204, %f204, %f203;
	sub.f32 	%f206, %f113, %f34;
	fma.rn.f32 	%f207, %f206, %f206, %f205;
	sub.f32 	%f208, %f33, %f114;
	fma.rn.f32 	%f209, %f208, %f208, %f207;
	sub.f32 	%f210, %f117, %f38;
	fma.rn.f32 	%f211, %f210, %f210, %f209;
	sub.f32 	%f212, %f37, %f118;
	fma.rn.f32 	%f213, %f212, %f212, %f211;
	sub.f32 	%f214, %f121, %f42;
	fma.rn.f32 	%f215, %f214, %f214, %f213;
	sub.f32 	%f216, %f41, %f122;
	fma.rn.f32 	%f217, %f216, %f216, %f215;
	sub.f32 	%f218, %f125, %f46;
	fma.rn.f32 	%f219, %f218, %f218, %f217;
	sub.f32 	%f220, %f45, %f126;
	fma.rn.f32 	%f221, %f220, %f220, %f219;
	sub.f32 	%f222, %f129, %f50;
	fma.rn.f32 	%f223, %f222, %f222, %f221;
	sub.f32 	%f224, %f49, %f130;
	fma.rn.f32 	%f225, %f224, %f224, %f223;
	sub.f32 	%f226, %f133, %f54;
	fma.rn.f32 	%f227, %f226, %f226, %f225;
	sub.f32 	%f228, %f53, %f134;
	fma.rn.f32 	%f229, %f228, %f228, %f227;
	sub.f32 	%f230, %f137, %f58;
	fma.rn.f32 	%f231, %f230, %f230, %f229;
	sub.f32 	%f232, %f57, %f138;
	fma.rn.f32 	%f233, %f232, %f232, %f231;
	sub.f32 	%f234, %f141, %f62;
	fma.rn.f32 	%f235, %f234, %f234, %f233;
	sub.f32 	%f236, %f61, %f142;
	fma.rn.f32 	%f237, %f236, %f236, %f235;
	sub.f32 	%f238, %f145, %f66;
	fma.rn.f32 	%f239, %f238, %f238, %f237;
	sub.f32 	%f240, %f65, %f146;
	fma.rn.f32 	%f241, %f240, %f240, %f239;
	sub.f32 	%f242, %f149, %f70;
	fma.rn.f32 	%f243, %f242, %f242, %f241;
	sub.f32 	%f244, %f69, %f150;
	fma.rn.f32 	%f245, %f244, %f244, %f243;
	sub.f32 	%f246, %f153, %f74;
	fma.rn.f32 	%f247, %f246, %f246, %f245;
	sub.f32 	%f248, %f73, %f154;
	fma.rn.f32 	%f249, %f248, %f248, %f247;
	sub.f32 	%f250, %f157, %f78;
	fma.rn.f32 	%f251, %f250, %f250, %f249;
	sub.f32 	%f252, %f77, %f158;
	fma.rn.f32 	%f253, %f252, %f252, %f251;
	sub.f32 	%f254, %f161, %f82;
	fma.rn.f32 	%f255, %f254, %f254, %f253;
	sub.f32 	%f256, %f81, %f162;
	fma.rn.f32 	%f257, %f256, %f256, %f255;
	sub.f32 	%f258, %f165, %f86;
	fma.rn.f32 	%f259, %f258, %f258, %f257;
	sub.f32 	%f260, %f85, %f166;
	fma.rn.f32 	%f261, %f260, %f260, %f259;
	sub.f32 	%f262, %f169, %f90;
	fma.rn.f32 	%f263, %f262, %f262, %f261;
	sub.f32 	%f264, %f89, %f170;
	fma.rn.f32 	%f265, %f264, %f264, %f263;
	sub.f32 	%f266, %f173, %f94;
	fma.rn.f32 	%f267, %f266, %f266, %f265;
	sub.f32 	%f268, %f93, %f174;
	fma.rn.f32 	%f269, %f268, %f268, %f267;
	mul.f32 	%f270, %f269, 0fBBA3D70A;
	fma.rn.f32 	%f271, %f270, 0f3BBB989D, 0f3F000000;
	cvt.sat.f32.f32 	%f272, %f271;
	fma.rm.f32 	%f273, %f272, %f181, %f180;
	add.f32 	%f274, %f273, 0fCB40007F;
	neg.f32 	%f275, %f274;
	fma.rn.f32 	%f276, %f270, 0f3FB8AA3B, %f275;
	fma.rn.f32 	%f277, %f270, 0f32A57060, %f276;
	mov.b32 	%r43, %f273;
	shl.b32 	%r44, %r43, 23;
	mov.b32 	%f278, %r44;
	ex2.approx.ftz.f32 	%f279, %f277;
	mul.f32 	%f280, %f279, %f278;
	mul.wide.s32 	%rd29, %r42, 4;
	add.s64 	%rd30, %rd19, %rd29;
	st.global.f32 	[%rd30], %f280;
	ld.global.u32 	%r45, [%rd22+4];
	ld.global.u32 	%r46, [%rd25];
	mad.lo.s32 	%r47, %r45, %r16, %r46;
	mul.wide.s32 	%rd31, %r42, 8;
	add.s64 	%rd32, %rd28, %rd31;
	st.global.u32 	[%rd32], %r47;
	ld.global.u32 	%r48, [%rd22];
	ld.global.u32 	%r49, [%rd25+4];
	mad.lo.s32 	%r50, %r48, %r16, %r49;
	st.global.u32 	[%rd32+4], %r50;
$L__BB1_4:
	ret;

}
	// .globl	_Z18create_nodesim_matPfS_S_ii
.visible .entry _Z18create_nodesim_matPfS_S_ii(
	.param .u64 .ptr .align 1 _Z18create_nodesim_matPfS_S_ii_param_0,
	.param .u64 .ptr .align 1 _Z18create_nodesim_matPfS_S_ii_param_1,
	.param .u64 .ptr .align 1 _Z18create_nodesim_matPfS_S_ii_param_2,
	.param .u32 _Z18create_nodesim_matPfS_S_ii_param_3,
	.param .u32 _Z18create_nodesim_matPfS_S_ii_param_4
)
{
	.reg .pred 	%p<4>;
	.reg .b32 	%r<18>;
	.reg .b32 	%f<94>;
	.reg .b64 	%rd<13>;

	ld.param.u64 	%rd1, [_Z18create_nodesim_matPfS_S_ii_param_0];
	ld.param.u64 	%rd2, [_Z18create_nodesim_matPfS_S_ii_param_1];
	ld.param.u64 	%rd3, [_Z18create_nodesim_matPfS_S_ii_param_2];
	ld.param.u32 	%r4, [_Z18create_nodesim_matPfS_S_ii_param_3];
	ld.param.u32 	%r5, [_Z18create_nodesim_matPfS_S_ii_param_4];
	mov.u32 	%r6, %tid.x;
	mov.u32 	%r7, %ntid.x;
	mov.u32 	%r8, %ctaid.x;
	mad.lo.s32 	%r1, %r7, %r8, %r6;
	mov.u32 	%r9, %tid.y;
	mov.u32 	%r10, %ntid.y;
	mov.u32 	%r11, %ctaid.y;
	mad.lo.s32 	%r12, %r10, %r11, %r9;
	setp.ge.s32 	%p1, %r1, %r4;
	setp.ge.s32 	%p2, %r12, %r5;
	or.pred  	%p3, %p1, %p2;
	@%p3 bra 	$L__BB2_2;
	cvta.to.global.u64 	%rd4, %rd3;
	cvta.to.global.u64 	%rd5, %rd1;
	cvta.to.global.u64 	%rd6, %rd2;
	mad.lo.s32 	%r13, %r5, %r1, %r12;
	mul.lo.s32 	%r14, %r12, 20;
	mul.lo.s32 	%r15, %r1, 20;
	mul.wide.s32 	%rd7, %r15, 4;
	add.s64 	%rd8, %rd5, %rd7;
	ld.global.f32 	%f1, [%rd8];
	mul.wide.u32 	%rd9, %r14, 4;
	add.s64 	%rd10, %rd6, %rd9;
	ld.global.f32 	%f2, [%rd10];
	sub.f32 	%f3, %f1, %f2;
	fma.rn.f32 	%f4, %f3, %f3, 0f00000000;
	ld.global.f32 	%f5, [%rd8+4];
	ld.global.f32 	%f6, [%rd10+4];
	sub.f32 	%f7, %f5, %f6;
	fma.rn.f32 	%f8, %f7, %f7, %f4;
	ld.global.f32 	%f9, [%rd8+8];
	ld.global.f32 	%f10, [%rd10+8];
	sub.f32 	%f11, %f9, %f10;
	fma.rn.f32 	%f12, %f11, %f11, %f8;
	ld.global.f32 	%f13, [%rd8+12];
	ld.global.f32 	%f14, [%rd10+12];
	sub.f32 	%f15, %f13, %f14;
	fma.rn.f32 	%f16, %f15, %f15, %f12;
	ld.global.f32 	%f17, [%rd8+16];
	ld.global.f32 	%f18, [%rd10+16];
	sub.f32 	%f19, %f17, %f18;
	fma.rn.f32 	%f20, %f19, %f19, %f16;
	ld.global.f32 	%f21, [%rd8+20];
	ld.global.f32 	%f22, [%rd10+20];
	sub.f32 	%f23, %f21, %f22;
	fma.rn.f32 	%f24, %f23, %f23, %f20;
	ld.global.f32 	%f25, [%rd8+24];
	ld.global.f32 	%f26, [%rd10+24];
	sub.f32 	%f27, %f25, %f26;
	fma.rn.f32 	%f28, %f27, %f27, %f24;
	ld.global.f32 	%f29, [%rd8+28];
	ld.global.f32 	%f30, [%rd10+28];
	sub.f32 	%f31, %f29, %f30;
	fma.rn.f32 	%f32, %f31, %f31, %f28;
	ld.global.f32 	%f33, [%rd8+32];
	ld.global.f32 	%f34, [%rd10+32];
	sub.f32 	%f35, %f33, %f34;
	fma.rn.f32 	%f36, %f35, %f35, %f32;
	ld.global.f32 	%f37, [%rd8+36];
	ld.global.f32 	%f38, [%rd10+36];
	sub.f32 	%f39, %f37, %f38;
	fma.rn.f32 	%f40, %f39, %f39, %f36;
	ld.global.f32 	%f41, [%rd8+40];
	ld.global.f32 	%f42, [%rd10+40];
	sub.f32 	%f43, %f41, %f42;
	fma.rn.f32 	%f44, %f43, %f43, %f40;
	ld.global.f32 	%f45, [%rd8+44];
	ld.global.f32 	%f46, [%rd10+44];
	sub.f32 	%f47, %f45, %f46;
	fma.rn.f32 	%f48, %f47, %f47, %f44;
	ld.global.f32 	%f49, [%rd8+48];
	ld.global.f32 	%f50, [%rd10+48];
	sub.f32 	%f51, %f49, %f50;
	fma.rn.f32 	%f52, %f51, %f51, %f48;
	ld.global.f32 	%f53, [%rd8+52];
	ld.global.f32 	%f54, [%rd10+52];
	sub.f32 	%f55, %f53, %f54;
	fma.rn.f32 	%f56, %f55, %f55, %f52;
	ld.global.f32 	%f57, [%rd8+56];
	ld.global.f32 	%f58, [%rd10+56];
	sub.f32 	%f59, %f57, %f58;
	fma.rn.f32 	%f60, %f59, %f59, %f56;
	ld.global.f32 	%f61, [%rd8+60];
	ld.global.f32 	%f62, [%rd10+60];
	sub.f32 	%f63, %f61, %f62;
	fma.rn.f32 	%f64, %f63, %f63, %f60;
	ld.global.f32 	%f65, [%rd8+64];
	ld.global.f32 	%f66, [%rd10+64];
	sub.f32 	%f67, %f65, %f66;
	fma.rn.f32 	%f68, %f67, %f67, %f64;
	ld.global.f32 	%f69, [%rd8+68];
	ld.global.f32 	%f70, [%rd10+68];
	sub.f32 	%f71, %f69, %f70;
	fma.rn.f32 	%f72, %f71, %f71, %f68;
	ld.global.f32 	%f73, [%rd8+72];
	ld.global.f32 	%f74, [%rd10+72];
	sub.f32 	%f75, %f73, %f74;
	fma.rn.f32 	%f76, %f75, %f75, %f72;
	ld.global.f32 	%f77, [%rd8+76];
	ld.global.f32 	%f78, [%rd10+76];
	sub.f32 	%f79, %f77, %f78;
	fma.rn.f32 	%f80, %f79, %f79, %f76;
	mul.f32 	%f81, %f80, 0fBBA3D70A;
	fma.rn.f32 	%f82, %f81, 0f3BBB989D, 0f3F000000;
	cvt.sat.f32.f32 	%f83, %f82;
	mov.f32 	%f84, 0f4B400001;
	mov.f32 	%f85, 0f437C0000;
	fma.rm.f32 	%f86, %f83, %f85, %f84;
	add.f32 	%f87, %f86, 0fCB40007F;
	neg.f32 	%f88, %f87;
	fma.rn.f32 	%f89, %f81, 0f3FB8AA3B, %f88;
	fma.rn.f32 	%f90, %f81, 0f32A57060, %f89;
	mov.b32 	%r16, %f86;
	shl.b32 	%r17, %r16, 23;
	mov.b32 	%f91, %r17;
	ex2.approx.ftz.f32 	%f92, %f90;
	mul.f32 	%f93, %f92, %f91;
	mul.wide.s32 	%rd11, %r13, 4;
	add.s64 	%rd12, %rd4, %rd11;
	st.global.f32 	[%rd12], %f93;
$L__BB2_2:
	ret;

}
	// .globl	_Z13create_p_vectPfS_S_ii
.visible .entry _Z13create_p_vectPfS_S_ii(
	.param .u64 .ptr .align 1 _Z13create_p_vectPfS_S_ii_param_0,
	.param .u64 .ptr .align 1 _Z13create_p_vectPfS_S_ii_param_1,
	.param .u64 .ptr .align 1 _Z13create_p_vectPfS_S_ii_param_2,
	.param .u32 _Z13create_p_vectPfS_S_ii_param_3,
	.param .u32 _Z13create_p_vectPfS_S_ii_param_4
)
{
	.reg .pred 	%p<6>;
	.reg .b32 	%r<15>;
	.reg .b32 	%f<7>;
	.reg .b64 	%rd<17>;

	ld.param.u64 	%rd3, [_Z13create_p_vectPfS_S_ii_param_0];
	ld.param.u64 	%rd4, [_Z13create_p_vectPfS_S_ii_param_1];
	ld.param.u64 	%rd5, [_Z13create_p_vectPfS_S_ii_param_2];
	ld.param.u32 	%r5, [_Z13create_p_vectPfS_S_ii_param_3];
	ld.param.u32 	%r6, [_Z13create_p_vectPfS_S_ii_param_4];
	cvta.to.global.u64 	%rd1, %rd5;
	cvta.to.global.u64 	%rd2, %rd4;
	mov.u32 	%r7, %tid.x;
	mov.u32 	%r8, %ntid.x;
	mov.u32 	%r9, %ctaid.x;
	mad.lo.s32 	%r1, %r8, %r9, %r7;
	mov.u32 	%r10, %tid.y;
	mov.u32 	%r11, %ntid.y;
	mov.u32 	%r12, %ctaid.y;
	mad.lo.s32 	%r13, %r11, %r12, %r10;
	setp.ge.s32 	%p1, %r1, %r5;
	setp.ge.s32 	%p2, %r13, %r6;
	or.pred  	%p3, %p1, %p2;
	@%p3 bra 	$L__BB3_6;
	cvta.to.global.u64 	%rd6, %rd3;
	mad.lo.s32 	%r3, %r6, %r1, %r13;
	mul.wide.s32 	%rd7, %r1, 4;
	add.s64 	%rd8, %rd6, %rd7;
	ld.global.f32 	%f1, [%rd8];
	setp.lt.f32 	%p4, %f1, 0f3F000000;
	@%p4 bra 	$L__BB3_4;
	mul.wide.u32 	%rd9, %r13, 4;
	add.s64 	%rd10, %rd2, %rd9;
	ld.global.f32 	%f6, [%rd10];
$L__BB3_3:
	mul.f32 	%f5, %f1, %f6;
	mul.wide.s32 	%rd13, %r3, 4;
	add.s64 	%rd14, %rd1, %rd13;
	st.global.f32 	[%rd14], %f5;
	bra.uni 	$L__BB3_6;
$L__BB3_4:
	mul.wide.u32 	%rd11, %r13, 4;
	add.s64 	%rd12, %rd2, %rd11;
	ld.global.f32 	%f6, [%rd12];
	setp.geu.f32 	%p5, %f6, 0f3F000000;
	@%p5 bra 	$L__BB3_3;
	mul.wide.s32 	%rd15, %r3, 4;
	add.s64 	%rd16, %rd1, %rd15;
	mov.b32 	%r14, 0;
	st.global.u32 	[%rd16], %r14;
$L__BB3_6:
	ret;

}


// ===== COMPILED SASS (sm_100) =====

	.target	sm_100

	.elftype	@"ET_EXEC"


//--------------------- .note.nv.tkinfo           --------------------------
	.section	.note.nv.tkinfo,"",@"SHT_NOTE"
	.sectionflags	@"SHF_NOTE_NV_TKINFO"
	.tkinfo
        /*0018*/ 	.word	0x00000002
        /*0030*/ 	.string	""
        /*0030*/ 	.string	"ptxas"
        /*0030*/ 	.string	"Cuda compilation tools, release 13.0, V13.0.88"
        /*0030*/ 	.string	"Build cuda_13.0.r13.0/compiler.36424714_0"
        /*0030*/ 	.string	"-arch sm_100 -m 64 "



//--------------------- .note.nv.cuinfo           --------------------------
	.section	.note.nv.cuinfo,"",@"SHT_NOTE"
	.sectionflags	@"SHF_NOTE_NV_CUINFO"
        /*0018*/ 	.short	0x0002
        /*001a*/ 	.short	0x0064
        /*001c*/ 	.short	0x0082
	.zero		2


//--------------------- .nv.info                  --------------------------
	.section	.nv.info,"",@"SHT_CUDA_INFO"
	.align	4


	//----- nvinfo : EIATTR_REGCOUNT
	.align		4
        /*0000*/ 	.byte	0x04, 0x2f
        /*0002*/ 	.short	(.L_1 - .L_0)
	.align		4
.L_0:
        /*0004*/ 	.word	index@(_Z15create_kron_matPiS_PfS0_S_S0_iii)
        /*0008*/ 	.word	0x00000020


	//----- nvinfo : EIATTR_FRAME_SIZE
	.align		4
.L_1:
        /*000c*/ 	.byte	0x04, 0x11
        /*000e*/ 	.short	(.L_3 - .L_2)
	.align		4
.L_2:
        /*0010*/ 	.word	index@(_Z15create_kron_matPiS_PfS0_S_S0_iii)
        /*0014*/ 	.word	0x00000000


	//----- nvinfo : EIATTR_REGCOUNT
	.align		4
.L_3:
        /*0018*/ 	.byte	0x04, 0x2f
        /*001a*/ 	.short	(.L_5 - .L_4)
	.align		4
.L_4:
        /*001c*/ 	.word	index@(_Z22create_kron_mat_sharedPiS_PfS0_S_S0_iii)
        /*0020*/ 	.word	0x00000038


	//----- nvinfo : EIATTR_FRAME_SIZE
	.align		4
.L_5:
        /*0024*/ 	.byte	0x04, 0x11
        /*0026*/ 	.short	(.L_7 - .L_6)
	.align		4
.L_6:
        /*0028*/ 	.word	index@(_Z22create_kron_mat_sharedPiS_PfS0_S_S0_iii)
        /*002c*/ 	.word	0x00000000


	//----- nvinfo : EIATTR_REGCOUNT
	.align		4
.L_7:
        /*0030*/ 	.byte	0x04, 0x2f
        /*0032*/ 	.short	(.L_9 - .L_8)
	.align		4
.L_8:
        /*0034*/ 	.word	index@(_Z18create_nodesim_matPfS_S_ii)
        /*0038*/ 	.word	0x00000020


	//----- nvinfo : EIATTR_FRAME_SIZE
	.align		4
.L_9:
        /*003c*/ 	.byte	0x04, 0x11
        /*003e*/ 	.short	(.L_11 - .L_10)
	.align		4
.L_10:
        /*0040*/ 	.word	index@(_Z18create_nodesim_matPfS_S_ii)
        /*0044*/ 	.word	0x00000000


	//----- nvinfo : EIATTR_REGCOUNT
	.align		4
.L_11:
        /*0048*/ 	.byte	0x04, 0x2f
        /*004a*/ 	.short	(.L_13 - .L_12)
	.align		4
.L_12:
        /*004c*/ 	.word	index@(_Z13create_p_vectPfS_S_ii)
        /*0050*/ 	.word	0x0000000c


	//----- nvinfo : EIATTR_FRAME_SIZE
	.align		4
.L_13:
        /*0054*/ 	.byte	0x04, 0x11
        /*0056*/ 	.short	(.L_15 - .L_14)
	.align		4
.L_14:
        /*0058*/ 	.word	index@(_Z13create_p_vectPfS_S_ii)
        /*005c*/ 	.word	0x00000000


	//----- nvinfo : EIATTR_MIN_STACK_SIZE
	.align		4
.L_15:
        /*0060*/ 	.byte	0x04, 0x12
        /*0062*/ 	.short	(.L_17 - .L_16)
	.align		4
.L_16:
        /*0064*/ 	.word	index@(_Z13create_p_vectPfS_S_ii)
        /*0068*/ 	.word	0x00000000


	//----- nvinfo : EIATTR_MIN_STACK_SIZE
	.align		4
.L_17:
        /*006c*/ 	.byte	0x04, 0x12
        /*006e*/ 	.short	(.L_19 - .L_18)
	.align		4
.L_18:
        /*0070*/ 	.word	index@(_Z18create_nodesim_matPfS_S_ii)
        /*0074*/ 	.word	0x00000000


	//----- nvinfo : EIATTR_MIN_STACK_SIZE
	.align		4
.L_19:
        /*0078*/ 	.byte	0x04, 0x12
        /*007a*/ 	.short	(.L_21 - .L_20)
	.align		4
.L_20:
        /*007c*/ 	.word	index@(_Z22create_kron_mat_sharedPiS_PfS0_S_S0_iii)
        /*0080*/ 	.word	0x00000000


	//----- nvinfo : EIATTR_MIN_STACK_SIZE
	.align		4
.L_21:
        /*0084*/ 	.byte	0x04, 0x12
        /*0086*/ 	.short	(.L_23 - .L_22)
	.align		4
.L_22:
        /*0088*/ 	.word	index@(_Z15create_kron_matPiS_PfS0_S_S0_iii)
        /*008c*/ 	.word	0x00000000
.L_23:


//--------------------- .nv.compat                --------------------------
	.section	.nv.compat,"",@"SHT_CUDA_COMPAT_INFO"
	.align	4
        /*0000*/ 	.byte	0x02, 0x09, 0x00, 0x00, 0x02, 0x02, 0x01, 0x00, 0x02, 0x05, 0x05, 0x00, 0x03, 0x07, 0x01, 0x01
        /*0010*/ 	.byte	0x02, 0x03, 0x00, 0x00, 0x02, 0x06, 0x01, 0x00, 0x04, 0x0b, 0x08, 0x00, 0x01, 0x00, 0x00, 0x00
        /*0020*/ 	.byte	0x00, 0x00, 0x00, 0x00


//--------------------- .nv.info._Z13create_p_vectPfS_S_ii --------------------------
	.section	.nv.info._Z13create_p_vectPfS_S_ii,"",@"SHT_CUDA_INFO"
	.sectionflags	@""
	.align	4


	//----- nvinfo : EIATTR_CUDA_API_VERSION
	.align		4
        /*0000*/ 	.byte	0x04, 0x37
        /*0002*/ 	.short	(.L_25 - .L_24)
.L_24:
        /*0004*/ 	.word	0x00000082


	//----- nvinfo : EIATTR_KPARAM_INFO
	.align		4
.L_25:
        /*0008*/ 	.byte	0x04, 0x17
        /*000a*/ 	.short	(.L_27 - .L_26)
.L_26:
        /*000c*/ 	.word	0x00000000
        /*0010*/ 	.short	0x0004
        /*0012*/ 	.short	0x001c
        /*0014*/ 	.byte	0x00, 0xf0, 0x11, 0x00


	//----- nvinfo : EIATTR_KPARAM_INFO
	.align		4
.L_27:
        /*0018*/ 	.byte	0x04, 0x17
        /*001a*/ 	.short	(.L_29 - .L_28)
.L_28:
        /*001c*/ 	.word	0x00000000
        /*0020*/ 	.short	0x0003
        /*0022*/ 	.short	0x0018
        /*0024*/ 	.byte	0x00, 0xf0, 0x11, 0x00


	//----- nvinfo : EIATTR_KPARAM_INFO
	.align		4
.L_29:
        /*0028*/ 	.byte	0x04, 0x17
        /*002a*/ 	.short	(.L_31 - .L_30)
.L_30:
        /*002c*/ 	.word	0x00000000
        /*0030*/ 	.short	0x0002
        /*0032*/ 	.short	0x0010
        /*0034*/ 	.byte	0x00, 0xf5, 0x21, 0x00


	//----- nvinfo : EIATTR_KPARAM_INFO
	.align		4
.L_31:
        /*0038*/ 	.byte	0x04, 0x17
        /*003a*/ 	.short	(.L_33 - .L_32)
.L_32:
        /*003c*/ 	.word	0x00000000
        /*0040*/ 	.short	0x0001
        /*0042*/ 	.short	0x0008
        /*0044*/ 	.byte	0x00, 0xf5, 0x21, 0x00


	//----- nvinfo : EIATTR_KPARAM_INFO
	.align		4
.L_33:
        /*0048*/ 	.byte	0x04, 0x17
        /*004a*/ 	.short	(.L_35 - .L_34)
.L_34:
        /*004c*/ 	.word	0x00000000
        /*0050*/ 	.short	0x0000
        /*0052*/ 	.short	0x0000
        /*0054*/ 	.byte	0x00, 0xf5, 0x21, 0x00


	//----- nvinfo : EIATTR_SPARSE_MMA_MASK
	.align		4
.L_35:
        /*0058*/ 	.byte	0x03, 0x50
        /*005a*/ 	.short	0x0000


	//----- nvinfo : EIATTR_MAXREG_COUNT
	.align		4
        /*005c*/ 	.byte	0x03, 0x1b
        /*005e*/ 	.short	0x00ff


	//----- nvinfo : EIATTR_MERCURY_ISA_VERSION
	.align		4
        /*0060*/ 	.byte	0x03, 0x5f
        /*0062*/ 	.short	0x0101


	//----- nvinfo : EIATTR_VRC_CTA_INIT_COUNT
	.align		4
        /*0064*/ 	.byte	0x02, 0x4a
	.zero		1
	.zero		1


	//----- nvinfo : EIATTR_EXIT_INSTR_OFFSETS
	.align		4
        /*0068*/ 	.byte	0x04, 0x1c
        /*006a*/ 	.short	(.L_37 - .L_36)


	//   ....[0]....
.L_36:
        /*006c*/ 	.word	0x000000c0


	//   ....[1]....
        /*0070*/ 	.word	0x00000200


	//   ....[2]....
        /*0074*/ 	.word	0x00000260


	//----- nvinfo : EIATTR_CRS_STACK_SIZE
	.align		4
.L_37:
        /*0078*/ 	.byte	0x04, 0x1e
        /*007a*/ 	.short	(.L_39 - .L_38)
.L_38:
        /*007c*/ 	.word	0x00000000


	//----- nvinfo : EIATTR_CBANK_PARAM_SIZE
	.align		4
.L_39:
        /*0080*/ 	.byte	0x03, 0x19
        /*0082*/ 	.short	0x0020


	//----- nvinfo : EIATTR_PARAM_CBANK
	.align		4
        /*0084*/ 	.byte	0x04, 0x0a
        /*0086*/ 	.short	(.L_41 - .L_40)
	.align		4
.L_40:
        /*0088*/ 	.word	index@(.nv.constant0._Z13create_p_vectPfS_S_ii)
        /*008c*/ 	.short	0x0380
        /*008e*/ 	.short	0x0020


	//----- nvinfo : EIATTR_SW_WAR
	.align		4
.L_41:
        /*0090*/ 	.byte	0x04, 0x36
        /*0092*/ 	.short	(.L_43 - .L_42)
.L_42:
        /*0094*/ 	.word	0x00000008
.L_43:


//--------------------- .nv.info._Z18create_nodesim_matPfS_S_ii --------------------------
	.section	.nv.info._Z18create_nodesim_matPfS_S_ii,"",@"SHT_CUDA_INFO"
	.sectionflags	@""
	.align	4


	//----- nvinfo : EIATTR_CUDA_API_VERSION
	.align		4
        /*0000*/ 	.byte	0x04, 0x37
        /*0002*/ 	.short	(.L_45 - .L_44)
.L_44:
        /*0004*/ 	.word	0x00000082


	//----- nvinfo : EIATTR_KPARAM_INFO
	.align		4
.L_45:
        /*0008*/ 	.byte	0x04, 0x17
        /*000a*/ 	.short	(.L_47 - .L_46)
.L_46:
        /*000c*/ 	.word	0x00000000
        /*0010*/ 	.short	0x0004
        /*0012*/ 	.short	0x001c
        /*0014*/ 	.byte	0x00, 0xf0, 0x11, 0x00


	//----- nvinfo : EIATTR_KPARAM_INFO
	.align		4
.L_47:
        /*0018*/ 	.byte	0x04, 0x17
        /*001a*/ 	.short	(.L_49 - .L_48)
.L_48:
        /*001c*/ 	.word	0x00000000
        /*0020*/ 	.short	0x0003
        /*0022*/ 	.short	0x0018
        /*0024*/ 	.byte	0x00, 0xf0, 0x11, 0x00


	//----- nvinfo : EIATTR_KPARAM_INFO
	.align		4
.L_49:
        /*0028*/ 	.byte	0x04, 0x17
        /*002a*/ 	.short	(.L_51 - .L_50)
.L_50:
        /*002c*/ 	.word	0x00000000
        /*0030*/ 	.short	0x0002
        /*0032*/ 	.short	0x0010
        /*0034*/ 	.byte	0x00, 0xf5, 0x21, 0x00


	//----- nvinfo : EIATTR_KPARAM_INFO
	.align		4
.L_51:
        /*0038*/ 	.byte	0x04, 0x17
        /*003a*/ 	.short	(.L_53 - .L_52)
.L_52:
        /*003c*/ 	.word	0x00000000
        /*0040*/ 	.short	0x0001
        /*0042*/ 	.short	0x0008
        /*0044*/ 	.byte	0x00, 0xf5, 0x21, 0x00


	//----- nvinfo : EIATTR_KPARAM_INFO
	.align		4
.L_53:
        /*0048*/ 	.byte	0x04, 0x17
        /*004a*/ 	.short	(.L_55 - .L_54)
.L_54:
        /*004c*/ 	.word	0x00000000
        /*0050*/ 	.short	0x0000
        /*0052*/ 	.short	0x0000
        /*0054*/ 	.byte	0x00, 0xf5, 0x21, 0x00


	//----- nvinfo : EIATTR_SPARSE_MMA_MASK
	.align		4
.L_55:
        /*0058*/ 	.byte	0x03, 0x50
        /*005a*/ 	.short	0x0000


	//----- nvinfo : EIATTR_MAXREG_COUNT
	.align		4
        /*005c*/ 	.byte	0x03, 0x1b
        /*005e*/ 	.short	0x00ff


	//----- nvinfo : EIATTR_MERCURY_ISA_VERSION
	.align		4
        /*0060*/ 	.byte	0x03, 0x5f
        /*0062*/ 	.short	0x0101


	//----- nvinfo : EIATTR_VRC_CTA_INIT_COUNT
	.align		4
        /*0064*/ 	.byte	0x02, 0x4a
	.zero		1
	.zero		1


	//----- nvinfo : EIATTR_EXIT_INSTR_OFFSETS
	.align		4
        /*0068*/ 	.byte	0x04, 0x1c
        /*006a*/ 	.short	(.L_57 - .L_56)


	//   ....[0]....
.L_56:
        /*006c*/ 	.word	0x000000c0


	//   ....[1]....
        /*0070*/ 	.word	0x00000730


	//----- nvinfo : EIATTR_CBANK_PARAM_SIZE
	.align		4
.L_57:
        /*0074*/ 	.byte	0x03, 0x19
        /*0076*/ 	.short	0x0020


	//----- nvinfo : EIATTR_PARAM_CBANK
	.align		4
        /*0078*/ 	.byte	0x04, 0x0a
        /*007a*/ 	.short	(.L_59 - .L_58)
	.align		4
.L_58:
        /*007c*/ 	.word	index@(.nv.constant0._Z18create_nodesim_matPfS_S_ii)
        /*0080*/ 	.short	0x0380
        /*0082*/ 	.short	0x0020


	//----- nvinfo : EIATTR_SW_WAR
	.align		4
.L_59:
        /*0084*/ 	.byte	0x04, 0x36
        /*0086*/ 	.short	(.L_61 - .L_60)
.L_60:
        /*0088*/ 	.word	0x00000008
.L_61:


//--------------------- .nv.info._Z22create_kron_mat_sharedPiS_PfS0_S_S0_iii --------------------------
	.section	.nv.info._Z22create_kron_mat_sharedPiS_PfS0_S_S0_iii,"",@"SHT_CUDA_INFO"
	.sectionflags	@""
	.align	4


	//----- nvinfo : EIATTR_CUDA_API_VERSION
	.align		4
        /*0000*/ 	.byte	0x04, 0x37
        /*0002*/ 	.short	(.L_63 - .L_62)
.L_62:
        /*0004*/ 	.word	0x00000082


	//----- nvinfo : EIATTR_KPARAM_INFO
	.align		4
.L_63:
        /*0008*/ 	.byte	0x04, 0x17
        /*000a*/ 	.short	(.L_65 - .L_64)
.L_64:
        /*000c*/ 	.word	0x00000000
        /*0010*/ 	.short	0x0008
        /*0012*/ 	.short	0x0038
        /*0014*/ 	.byte	0x00, 0xf0, 0x11, 0x00


	//----- nvinfo : EIATTR_KPARAM_INFO
	.align		4
.L_65:
        /*0018*/ 	.byte	0x04, 0x17
        /*001a*/ 	.short	(.L_67 - .L_66)
.L_66:
        /*001c*/ 	.word	0x00000000
        /*0020*/ 	.short	0x0007
        /*0022*/ 	.short	0x0034
        /*0024*/ 	.byte	0x00, 0xf0, 0x11, 0x00


	//----- nvinfo : EIATTR_KPARAM_INFO
	.align		4
.L_67:
        /*0028*/ 	.byte	0x04, 0x17
        /*002a*/ 	.short	(.L_69 - .L_68)
.L_68:
        /*002c*/ 	.word	0x00000000
        /*0030*/ 	.short	0x0006
        /*0032*/ 	.short	0x0030
        /*0034*/ 	.byte	0x00, 0xf0, 0x11, 0x00


	//----- nvinfo : EIATTR_KPARAM_INFO
	.align		4
.L_69:
        /*0038*/ 	.byte	0x04, 0x17
        /*003a*/ 	.short	(.L_71 - .L_70)
.L_70:
        /*003c*/ 	.word	0x00000000
        /*0040*/ 	.short	0x0005
        /*0042*/ 	.short	0x0028
        /*0044*/ 	.byte	0x00, 0xf5, 0x21, 0x00


	//----- nvinfo : EIATTR_KPARAM_INFO
	.align		4
.L_71:
        /*0048*/ 	.byte	0x04, 0x17
        /*004a*/ 	.short	(.L_73 - .L_72)
.L_72:
        /*004c*/ 	.word	0x00000000
        /*0050*/ 	.short	0x0004
        /*0052*/ 	.short	0x0020
        /*0054*/ 	.byte	0x00, 0xf5, 0x21, 0x00


	//----- nvinfo : EIATTR_KPARAM_INFO
	.align		4
.L_73:
        /*0058*/ 	.byte	0x04, 0x17
        /*005a*/ 	.short	(.L_75 - .L_74)
.L_74:
        /*005c*/ 	.word	0x00000000
        /*0060*/ 	.short	0x0003
        /*0062*/ 	.short	0x0018
        /*0064*/ 	.byte	0x00, 0xf5, 0x21, 0x00


	//----- nvinfo : EIATTR_KPARAM_INFO
	.align		4
.L_75:
        /*0068*/ 	.byte	0x04, 0x17
        /*006a*/ 	.short	(.L_77 - .L_76)
.L_76:
        /*006c*/ 	.word	0x00000000
        /*0070*/ 	.short	0x0002
        /*0072*/ 	.short	0x0010
        /*0074*/ 	.byte	0x00, 0xf5, 0x21, 0x00


	//----- nvinfo : EIATTR_KPARAM_INFO
	.align		4
.L_77:
        /*0078*/ 	.byte	0x04, 0x17
        /*007a*/ 	.short	(.L_79 - .L_78)
.L_78:
        /*007c*/ 	.word	0x00000000
        /*0080*/ 	.short	0x0001
        /*0082*/ 	.short	0x0008
        /*0084*/ 	.byte	0x00, 0xf5, 0x21, 0x00


	//----- nvinfo : EIATTR_KPARAM_INFO
	.align		4
.L_79:
        /*0088*/ 	.byte	0x04, 0x17
        /*008a*/ 	.short	(.L_81 - .L_80)
.L_80:
        /*008c*/ 	.word	0x00000000
        /*0090*/ 	.short	0x0000
        /*0092*/ 	.short	0x0000
        /*0094*/ 	.byte	0x00, 0xf5, 0x21, 0x00


	//----- nvinfo : EIATTR_SPARSE_MMA_MASK
	.align		4
.L_81:
        /*0098*/ 	.byte	0x03, 0x50
        /*009a*/ 	.short	0x0000


	//----- nvinfo : EIATTR_MAXREG_COUNT
	.align		4
        /*009c*/ 	.byte	0x03, 0x1b
        /*009e*/ 	.short	0x00ff


	//----- nvinfo : EIATTR_NUM_BARRIERS
	.align		4
        /*00a0*/ 	.byte	0x02, 0x4c
        /*00a2*/ 	.byte	0x01
	.zero		1


	//----- nvinfo : EIATTR_MERCURY_ISA_VERSION
	.align		4
        /*00a4*/ 	.byte	0x03, 0x5f
        /*00a6*/ 	.short	0x0101


	//----- nvinfo : EIATTR_VRC_CTA_INIT_COUNT
	.align		4
        /*00a8*/ 	.byte	0x02, 0x4a
	.zero		1
	.zero		1


	//----- nvinfo : EIATTR_EXIT_INSTR_OFFSETS
	.align		4
        /*00ac*/ 	.byte	0x04, 0x1c
        /*00ae*/ 	.short	(.L_83 - .L_82)


	//   ....[0]....
.L_82:
        /*00b0*/ 	.word	0x000000c0


	//   ....[1]....
        /*00b4*/ 	.word	0x00001b10


	//----- nvinfo : EIATTR_CBANK_PARAM_SIZE
	.align		4
.L_83:
        /*00b8*/ 	.byte	0x03, 0x19
        /*00ba*/ 	.short	0x003c


	//----- nvinfo : EIATTR_PARAM_CBANK
	.align		4
        /*00bc*/ 	.byte	0x04, 0x0a
        /*00be*/ 	.short	(.L_85 - .L_84)
	.align		4
.L_84:
        /*00c0*/ 	.word	index@(.nv.constant0._Z22create_kron_mat_sharedPiS_PfS0_S_S0_iii)
        /*00c4*/ 	.short	0x0380
        /*00c6*/ 	.short	0x003c


	//----- nvinfo : EIATTR_SW_WAR
	.align		4
.L_85:
        /*00c8*/ 	.byte	0x04, 0x36
        /*00ca*/ 	.short	(.L_87 - .L_86)
.L_86:
        /*00cc*/ 	.word	0x00000008
.L_87:


//--------------------- .nv.info._Z15create_kron_matPiS_PfS0_S_S0_iii --------------------------
	.section	.nv.info._Z15create_kron_matPiS_PfS0_S_S0_iii,"",@"SHT_CUDA_INFO"
	.sectionflags	@""
	.align	4


	//----- nvinfo : EIATTR_CUDA_API_VERSION
	.align		4
        /*0000*/ 	.byte	0x04, 0x37
        /*0002*/ 	.short	(.L_89 - .L_88)
.L_88:
        /*0004*/ 	.word	0x00000082


	//----- nvinfo : EIATTR_KPARAM_INFO
	.align		4
.L_89:
        /*0008*/ 	.byte	0x04, 0x17
        /*000a*/ 	.short	(.L_91 - .L_90)
.L_90:
        /*000c*/ 	.word	0x00000000
        /*0010*/ 	.short	0x0008
        /*0012*/ 	.short	0x0038
        /*0014*/ 	.byte	0x00, 0xf0, 0x11, 0x00


	//----- nvinfo : EIATTR_KPARAM_INFO
	.align		4
.L_91:
        /*0018*/ 	.byte	0x04, 0x17
        /*001a*/ 	.short	(.L_93 - .L_92)
.L_92:
        /*001c*/ 	.word	0x00000000
        /*0020*/ 	.short	0x0007
        /*0022*/ 	.short	0x0034
        /*0024*/ 	.byte	0x00, 0xf0, 0x11, 0x00


	//----- nvinfo : EIATTR_KPARAM_INFO
	.align		4
.L_93:
        /*0028*/ 	.byte	0x04, 0x17
        /*002a*/ 	.short	(.L_95 - .L_94)
.L_94:
        /*002c*/ 	.word	0x00000000
        /*0030*/ 	.short	0x0006
        /*0032*/ 	.short	0x0030
        /*0034*/ 	.byte	0x00, 0xf0, 0x11, 0x00


	//----- nvinfo : EIATTR_KPARAM_INFO
	.align		4
.L_95:
        /*0038*/ 	.byte	0x04, 0x17
        /*003a*/ 	.short	(.L_97 - .L_96)
.L_96:
        /*003c*/ 	.word	0x00000000
        /*0040*/ 	.short	0x0005
        /*0042*/ 	.short	0x0028
        /*0044*/ 	.byte	0x00, 0xf5, 0x21, 0x00


	//----- nvinfo : EIATTR_KPARAM_INFO
	.align		4
.L_97:
        /*0048*/ 	.byte	0x04, 0x17
        /*004a*/ 	.short	(.L_99 - .L_98)
.L_98:
        /*004c*/ 	.word	0x00000000
        /*0050*/ 	.short	0x0004
        /*0052*/ 	.short	0x0020
        /*0054*/ 	.byte	0x00, 0xf5, 0x21, 0x00


	//----- nvinfo : EIATTR_KPARAM_INFO
	.align		4
.L_99:
        /*0058*/ 	.byte	0x04, 0x17
        /*005a*/ 	.short	(.L_101 - .L_100)
.L_100:
        /*005c*/ 	.word	0x00000000
        /*0060*/ 	.short	0x0003
        /*0062*/ 	.short	0x0018
        /*0064*/ 	.byte	0x00, 0xf5, 0x21, 0x00


	//----- nvinfo : EIATTR_KPARAM_INFO
	.align		4
.L_101:
        /*0068*/ 	.byte	0x04, 0x17
        /*006a*/ 	.short	(.L_103 - .L_102)
.L_102:
        /*006c*/ 	.word	0x00000000
        /*0070*/ 	.short	0x0002
        /*0072*/ 	.short	0x0010
        /*0074*/ 	.byte	0x00, 0xf5, 0x21, 0x00


	//----- nvinfo : EIATTR_KPARAM_INFO
	.align		4
.L_103:
        /*0078*/ 	.byte	0x04, 0x17
        /*007a*/ 	.short	(.L_105 - .L_104)
.L_104:
        /*007c*/ 	.word	0x00000000
        /*0080*/ 	.short	0x0001
        /*0082*/ 	.short	0x0008
        /*0084*/ 	.byte	0x00, 0xf5, 0x21, 0x00


	//----- nvinfo : EIATTR_KPARAM_INFO
	.align		4
.L_105:
        /*0088*/ 	.byte	0x04, 0x17
        /*008a*/ 	.short	(.L_107 - .L_106)
.L_106:
        /*008c*/ 	.word	0x00000000
        /*0090*/ 	.short	0x0000
        /*0092*/ 	.short	0x0000
        /*0094*/ 	.byte	0x00, 0xf5, 0x21, 0x00


	//----- nvinfo : EIATTR_SPARSE_MMA_MASK
	.align		4
.L_107:
        /*0098*/ 	.byte	0x03, 0x50
        /*009a*/ 	.short	0x0000


	//----- nvinfo : EIATTR_MAXREG_COUNT
	.align		4
        /*009c*/ 	.byte	0x03, 0x1b
        /*009e*/ 	.short	0x00ff


	//----- nvinfo : EIATTR_MERCURY_ISA_VERSION
	.align		4
        /*00a0*/ 	.byte	0x03, 0x5f
        /*00a2*/ 	.short	0x0101


	//----- nvinfo : EIATTR_VRC_CTA_INIT_COUNT
	.align		4
        /*00a4*/ 	.byte	0x02, 0x4a
	.zero		1
	.zero		1


	//----- nvinfo : EIATTR_EXIT_INSTR_OFFSETS
	.align		4
        /*00a8*/ 	.byte	0x04, 0x1c
        /*00aa*/ 	.short	(.L_109 - .L_108)


	//   ....[0]....
.L_108:
        /*00ac*/ 	.word	0x000000c0


	//   ....[1]....
        /*00b0*/ 	.word	0x000018b0


	//----- nvinfo : EIATTR_CBANK_PARAM_SIZE
	.align		4
.L_109:
        /*00b4*/ 	.byte	0x03, 0x19
        /*00b6*/ 	.short	0x003c


	//----- nvinfo : EIATTR_PARAM_CBANK
	.align		4
        /*00b8*/ 	.byte	0x04, 0x0a
        /*00ba*/ 	.short	(.L_111 - .L_110)
	.align		4
.L_110:
        /*00bc*/ 	.word	index@(.nv.constant0._Z15create_kron_matPiS_PfS0_S_S0_iii)
        /*00c0*/ 	.short	0x0380
        /*00c2*/ 	.short	0x003c


	//----- nvinfo : EIATTR_SW_WAR
	.align		4
.L_111:
        /*00c4*/ 	.byte	0x04, 0x36
        /*00c6*/ 	.short	(.L_113 - .L_112)
.L_112:
        /*00c8*/ 	.word	0x00000008
.L_113:


//--------------------- .nv.callgraph             --------------------------
	.section	.nv.callgraph,"",@"SHT_CUDA_CALLGRAPH"
	.align	4
	.sectionentsize	8
	.align		4
        /*0000*/ 	.word	0x00000000
	.align		4
        /*0004*/ 	.word	0xffffffff
	.align		4
        /*0008*/ 	.word	0x00000000
	.align		4
        /*000c*/ 	.word	0xfffffffe
	.align		4
        /*0010*/ 	.word	0x00000000
	.align		4
        /*0014*/ 	.word	0xfffffffd
	.align		4
        /*0018*/ 	.word	0x00000000
	.align		4
        /*001c*/ 	.word	0xfffffffc


//--------------------- .text._Z13create_p_vectPfS_S_ii --------------------------
	.section	.text._Z13create_p_vectPfS_S_ii,"ax",@progbits
	.align	128
        .global         _Z13create_p_vectPfS_S_ii
        .type           _Z13create_p_vectPfS_S_ii,@function
        .size           _Z13create_p_vectPfS_S_ii,(.L_x_7 - _Z13create_p_vectPfS_S_ii)
        .other          _Z13create_p_vectPfS_S_ii,@"STO_CUDA_ENTRY STV_DEFAULT"
_Z13create_p_vectPfS_S_ii:
.text._Z13create_p_vectPfS_S_ii:
[----:B------:R-:W-:Y:S01]  /*0000*/  LDC R1, c[0x0][0x37c] ;  /* 0x0000df00ff017b82 */ /* 0x000fe20000000800 */
[----:B------:R-:W0:Y:S01]  /*0010*/  S2R R7, SR_TID.Y ;  /* 0x0000000000077919 */ /* 0x000e220000002200 */
[----:B------:R-:W1:Y:S01]  /*0020*/  LDCU UR4, c[0x0][0x360] ;  /* 0x00006c00ff0477ac */ /* 0x000e620008000800 */
[----:B------:R-:W0:Y:S01]  /*0030*/  S2R R2, SR_CTAID.Y ;  /* 0x0000000000027919 */ /* 0x000e220000002600 */
[----:B------:R-:W0:Y:S01]  /*0040*/  LDCU UR5, c[0x0][0x364] ;  /* 0x00006c80ff0577ac */ /* 0x000e220008000800 */
[----:B------:R-:W1:Y:S01]  /*0050*/  S2R R5, SR_TID.X ;  /* 0x0000000000057919 */ /* 0x000e620000002100 */
[----:B------:R-:W2:Y:S01]  /*0060*/  LDCU.64 UR6, c[0x0][0x398] ;  /* 0x00007300ff0677ac */ /* 0x000ea20008000a00 */
[----:B------:R-:W1:Y:S01]  /*0070*/  S2R R0, SR_CTAID.X ;  /* 0x0000000000007919 */ /* 0x000e620000002500 */
[----:B0-----:R-:W-:-:S05]  /*0080*/  IMAD R7, R2, UR5, R7 ;  /* 0x0000000502077c24 */ /* 0x001fca000f8e0207 */
[----:B--2---:R-:W-:Y:S01]  /*0090*/  ISETP.GE.AND P0, PT, R7, UR7, PT ;  /* 0x0000000707007c0c */ /* 0x004fe2000bf06270 */
[----:B-1----:R-:W-:-:S05]  /*00a0*/  IMAD R5, R0, UR4, R5 ;  /* 0x0000000400057c24 */ /* 0x002fca000f8e0205 */
[----:B------:R-:W-:-:S13]  /*00b0*/  ISETP.GE.OR P0, PT, R5, UR6, P0 ;  /* 0x0000000605007c0c */ /* 0x000fda0008706670 */
[----:B------:R-:W-:Y:S05]  /*00c0*/  @P0 EXIT ;  /* 0x000000000000094d */ /* 0x000fea0003800000 */
[----:B------:R-:W0:Y:S01]  /*00d0*/  LDC.64 R2, c[0x0][0x380] ;  /* 0x0000e000ff027b82 */ /* 0x000e220000000a00 */
[----:B------:R-:W1:Y:S01]  /*00e0*/  LDCU.64 UR4, c[0x0][0x358] ;  /* 0x00006b00ff0477ac */ /* 0x000e620008000a00 */
[----:B0-----:R-:W-:-:S05]  /*00f0*/  IMAD.WIDE R2, R5, 0x4, R2 ;  /* 0x0000000405027825 */ /* 0x001fca00078e0202 */
[----:B-1----:R-:W2:Y:S01]  /*0100*/  LDG.E R0, desc[UR4][R2.64] ;  /* 0x0000000402007981 */ /* 0x002ea2000c1e1900 */
[----:B------:R-:W-:Y:S01]  /*0110*/  BSSY.RECONVERGENT B0, `(.L_x_0) ;  /* 0x0000010000007945 */ /* 0x000fe20003800200 */
[----:B------:R-:W-:Y:S01]  /*0120*/  IMAD R9, R5, UR7, R7 ;  /* 0x0000000705097c24 */ /* 0x000fe2000f8e0207 */
[----:B--2---:R-:W-:-:S13]  /*0130*/  FSETP.GEU.AND P0, PT, R0, 0.5, PT ;  /* 0x3f0000000000780b */ /* 0x004fda0003f0e000 */
[----:B------:R-:W-:Y:S05]  /*0140*/  @!P0 BRA `(.L_x_1) ;  /* 0x0000000000108947 */ /* 0x000fea0003800000 */
[----:B------:R-:W0:Y:S02]  /*0150*/  LDC.64 R2, c[0x0][0x388] ;  /* 0x0000e200ff027b82 */ /* 0x000e240000000a00 */
[----:B0-----:R-:W-:-:S05]  /*0160*/  IMAD.WIDE.U32 R2, R7, 0x4, R2 ;  /* 0x0000000407027825 */ /* 0x001fca00078e0002 */
[----:B------:R0:W5:Y:S01]  /*0170*/  LDG.E R5, desc[UR4][R2.64] ;  /* 0x0000000402057981 */ /* 0x000162000c1e1900 */
[----:B------:R-:W-:Y:S05]  /*0180*/  BRA `(.L_x_2) ;  /* 0x0000000000207947 */ /* 0x000fea0003800000 */
.L_x_1:
[----:B------:R-:W0:Y:S02]  /*0190*/  LDC.64 R2, c[0x0][0x388] ;  /* 0x0000e200ff027b82 */ /* 0x000e240000000a00 */
[----:B0-----:R-:W-:-:S06]  /*01a0*/  IMAD.WIDE.U32 R4, R7, 0x4, R2 ;  /* 0x0000000407047825 */ /* 0x001fcc00078e0002 */
[----:B------:R-:W2:Y:S02]  /*01b0*/  LDG.E R5, desc[UR4][R4.64] ;  /* 0x0000000404057981 */ /* 0x000ea4000c1e1900 */
[----:B--2---:R-:W-:-:S13]  /*01c0*/  FSETP.GEU.AND P0, PT, R5, 0.5, PT ;  /* 0x3f0000000500780b */ /* 0x004fda0003f0e000 */
[----:B------:R-:W0:Y:S02]  /*01d0*/  @!P0 LDC.64 R2, c[0x0][0x390] ;  /* 0x0000e400ff028b82 */ /* 0x000e240000000a00 */
[----:B0-----:R-:W-:-:S05]  /*01e0*/  @!P0 IMAD.WIDE R2, R9, 0x4, R2 ;  /* 0x0000000409028825 */ /* 0x001fca00078e0202 */
[----:B------:R1:W-:Y:S01]  /*01f0*/  @!P0 STG.E desc[UR4][R2.64], RZ ;  /* 0x000000ff02008986 */ /* 0x0003e2000c101904 */
[----:B------:R-:W-:Y:S05]  /*0200*/  @!P0 EXIT ;  /* 0x000000000000894d */ /* 0x000fea0003800000 */
.L_x_2:
[----:B------:R-:W-:Y:S05]  /*0210*/  BSYNC.RECONVERGENT B0 ;  /* 0x0000000000007941 */ /* 0x000fea0003800200 */
.L_x_0:
[----:B01----:R-:W0:Y:S01]  /*0220*/  LDC.64 R2, c[0x0][0x390] ;  /* 0x0000e400ff027b82 */ /* 0x003e220000000a00 */
[----:B-----5:R-:W-:Y:S01]  /*0230*/  FMUL R5, R0, R5 ;  /* 0x0000000500057220 */ /* 0x020fe20000400000 */
[----:B0-----:R-:W-:-:S05]  /*0240*/  IMAD.WIDE R2, R9, 0x4, R2 ;  /* 0x0000000409027825 */ /* 0x001fca00078e0202 */
[----:B------:R-:W-:Y:S01]  /*0250*/  STG.E desc[UR4][R2.64], R5 ;  /* 0x0000000502007986 */ /* 0x000fe2000c101904 */
[----:B------:R-:W-:Y:S05]  /*0260*/  EXIT ;  /* 0x000000000000794d */ /* 0x000fea0003800000 */
.L_x_3:
[----:B------:R-:W-:-:S00]  /*0270*/  BRA `(.L_x_3) ;  /* 0xfffffffc00fc7947 */ /* 0x000fc0000383ffff */
[----:B------:R-:W-:-:S00]  /*0280*/  NOP ;  /* 0x0000000000007918 */ /* 0x000fc00000000000 */
[----:B------:R-:W-:-:S00]  /*0290*/  NOP ;  /* 0x0000000000007918 */ /* 0x000fc00000000000 */
[----:B------:R-:W-:-:S00]  /*02a0*/  NOP ;  /* 0x0000000000007918 */ /* 0x000fc00000000000 */
[----:B------:R-:W-:-:S00]  /*02b0*/  NOP ;  /* 0x0000000000007918 */ /* 0x000fc00000000000 */
[----:B------:R-:W-:-:S00]  /*02c0*/  NOP ;  /* 0x0000000000007918 */ /* 0x000fc00000000000 */
[----:B------:R-:W-:-:S00]  /*02d0*/  NOP ;  /* 0x0000000000007918 */ /* 0x000fc00000000000 */
[----:B------:R-:W-:-:S00]  /*02e0*/  NOP ;  /* 0x0000000000007918 */ /* 0x000fc00000000000 */
[----:B------:R-:W-:-:S00]  /*02f0*/  NOP ;  /* 0x0000000000007918 */ /* 0x000fc00000000000 */
.L_x_7:


//--------------------- .text._Z18create_nodesim_matPfS_S_ii --------------------------
	.section	.text._Z18create_nodesim_matPfS_S_ii,"ax",@progbits
	.align	128
        .global         _Z18create_nodesim_matPfS_S_ii
        .type           _Z18create_nodesim_matPfS_S_ii,@function
        .size           _Z18create_nodesim_matPfS_S_ii,(.L_x_8 - _Z18create_nodesim_matPfS_S_ii)
        .other          _Z18create_nodesim_matPfS_S_ii,@"STO_CUDA_ENTRY STV_DEFAULT"
_Z18create_nodesim_matPfS_S_ii:
.text._Z18create_nodesim_matPfS_S_ii:
        /* <DEDUP_REMOVED lines=15> */
[----:B------:R-:W-:Y:S02]  /*00f0*/  IMAD R11, R7, 0x14, RZ ;  /* 0x00000014070b7824 */ /* 0x000fe400078e02ff */
[----:B------:R-:W-:-:S04]  /*0100*/  IMAD R9, R6, 0x14, RZ ;  /* 0x0000001406097824 */ /* 0x000fc800078e02ff */
[----:B------:R-:W2:Y:S01]  /*0110*/  LDC.64 R2, c[0x0][0x388] ;  /* 0x0000e200ff027b82 */ /* 0x000ea20000000a00 */
[----:B0-----:R-:W-:-:S05]  /*0120*/  IMAD.WIDE R4, R11, 0x4, R4 ;  /* 0x000000040b047825 */ /* 0x001fca00078e0204 */
[----:B-1----:R-:W3:Y:S01]  /*0130*/  LDG.E R0, desc[UR4][R4.64] ;  /* 0x0000000404007981 */ /* 0x002ee2000c1e1900 */
[----:B--2---:R-:W-:-:S03]  /*0140*/  IMAD.WIDE.U32 R2, R9, 0x4, R2 ;  /* 0x0000000409027825 */ /* 0x004fc600078e0002 */
[----:B------:R-:W2:Y:S04]  /*0150*/  LDG.E R22, desc[UR4][R4.64+0x4] ;  /* 0x0000040404167981 */ /* 0x000ea8000c1e1900 */
[----:B------:R-:W3:Y:S04]  /*0160*/  LDG.E R11, desc[UR4][R2.64] ;  /* 0x00000004020b7981 */ /* 0x000ee8000c1e1900 */
[----:B------:R-:W2:Y:S04]  /*0170*/  LDG.E R25, desc[UR4][R2.64+0x4] ;  /* 0x0000040402197981 */ /* 0x000ea8000c1e1900 */
[----:B------:R-:W4:Y:S04]  /*0180*/  LDG.E R10, desc[UR4][R4.64+0x8] ;  /* 0x00000804040a7981 */ /* 0x000f28000c1e1900 */
[----:B------:R-:W4:Y:S04]  /*0190*/  LDG.E R13, desc[UR4][R2.64+0x8] ;  /* 0x00000804020d7981 */ /* 0x000f28000c1e1900 */
[----:B------:R-:W5:Y:S04]  /*01a0*/  LDG.E R12, desc[UR4][R4.64+0xc] ;  /* 0x00000c04040c7981 */ /* 0x000f68000c1e1900 */
        /* <DEDUP_REMOVED lines=14> */
[----:B------:R-:W5:Y:S01]  /*0290*/  LDG.E R29, desc[UR4][R2.64+0x4c] ;  /* 0x00004c04021d7981 */ /* 0x000f62000c1e1900 */
[----:B---3--:R-:W-:-:S03]  /*02a0*/  FADD R0, R0, -R11 ;  /* 0x8000000b00007221 */ /* 0x008fc60000000000 */
[----:B------:R-:W3:Y:S01]  /*02b0*/  LDG.E R11, desc[UR4][R2.64+0x24] ;  /* 0x00002404020b7981 */ /* 0x000ee2000c1e1900 */
[----:B--2---:R-:W-:Y:S01]  /*02c0*/  FADD R25, R22, -R25 ;  /* 0x8000001916197221 */ /* 0x004fe20000000000 */
[----:B------:R-:W-:Y:S02]  /*02d0*/  FFMA R22, R0, R0, RZ ;  /* 0x0000000000167223 */ /* 0x000fe400000000ff */
[----:B------:R-:W3:Y:S02]  /*02e0*/  LDG.E R0, desc[UR4][R4.64+0x24] ;  /* 0x0000240404007981 */ /* 0x000ee4000c1e1900 */
[----:B------:R-:W-:Y:S01]  /*02f0*/  FFMA R22, R25, R25, R22 ;  /* 0x0000001919167223 */ /* 0x000fe20000000016 */
[----:B----4-:R-:W-:Y:S02]  /*0300*/  FADD R25, R10, -R13 ;  /* 0x8000000d0a197221 */ /* 0x010fe40000000000 */
[----:B------:R-:W2:Y:S02]  /*0310*/  LDG.E R10, desc[UR4][R4.64+0x28] ;  /* 0x00002804040a7981 */ /* 0x000ea4000c1e1900 */
[----:B------:R-:W-:-:S02]  /*0320*/  FFMA R22, R25, R25, R22 ;  /* 0x0000001919167223 */ /* 0x000fc40000000016 */
[----:B------:R-:W2:Y:S01]  /*0330*/  LDG.E R13, desc[UR4][R2.64+0x28] ;  /* 0x00002804020d7981 */ /* 0x000ea2000c1e1900 */
[----:B-----5:R-:W-:-:S03]  /*0340*/  FADD R25, R12, -R15 ;  /* 0x8000000f0c197221 */ /* 0x020fc60000000000 */
[----:B------:R-:W4:Y:S01]  /*0350*/  LDG.E R12, desc[UR4][R4.64+0x2c] ;  /* 0x00002c04040c7981 */ /* 0x000f22000c1e1900 */
[----:B------:R-:W-:-:S03]  /*0360*/  FFMA R22, R25, R25, R22 ;  /* 0x0000001919167223 */ /* 0x000fc60000000016 */
[----:B------:R-:W4:Y:S01]  /*0370*/  LDG.E R15, desc[UR4][R2.64+0x2c] ;  /* 0x00002c04020f7981 */ /* 0x000f22000c1e1900 */
[----:B------:R-:W-:-:S03]  /*0380*/  FADD R25, R18, -R21 ;  /* 0x8000001512197221 */ /* 0x000fc60000000000 */
[----:B------:R-:W5:Y:S01]  /*0390*/  LDG.E R21, desc[UR4][R4.64+0x30] ;  /* 0x0000300404157981 */ /* 0x000f62000c1e1900 */
[----:B------:R-:W-:-:S03]  /*03a0*/  FFMA R22, R25, R25, R22 ;  /* 0x0000001919167223 */ /* 0x000fc60000000016 */
[----:B------:R-:W5:Y:S01]  /*03b0*/  LDG.E R18, desc[UR4][R2.64+0x30] ;  /* 0x0000300402127981 */ /* 0x000f62000c1e1900 */
        /* <DEDUP_REMOVED lines=13> */
[----:B------:R-:W5:Y:S04]  /*0490*/  LDG.E R8, desc[UR4][R4.64+0x40] ;  /* 0x0000400404087981 */ /* 0x000f68000c1e1900 */
[----:B------:R0:W5:Y:S01]  /*04a0*/  LDG.E R9, desc[UR4][R2.64+0x40] ;  /* 0x0000400402097981 */ /* 0x000162000c1e1900 */
[----:B------:R-:W-:-:S03]  /*04b0*/  FFMA R26, R25, R25, R22 ;  /* 0x00000019191a7223 */ /* 0x000fc60000000016 */
[----:B------:R-:W5:Y:S04]  /*04c0*/  LDG.E R25, desc[UR4][R4.64+0x44] ;  /* 0x0000440404197981 */ /* 0x000f68000c1e1900 */
[----:B------:R1:W5:Y:S01]  /*04d0*/  LDG.E R22, desc[UR4][R4.64+0x48] ;  /* 0x0000480404167981 */ /* 0x000362000c1e1900 */
[----:B------:R-:W-:Y:S01]  /*04e0*/  FADD R29, R28, -R29 ;  /* 0x8000001d1c1d7221 */ /* 0x000fe20000000000 */
[----:B0-----:R-:W-:Y:S01]  /*04f0*/  HFMA2 R3, -RZ, RZ, 0.96630859375, -0.0022525787353515625 ;  /* 0x3bbb989dff037431 */ /* 0x001fe200000001ff */
[----:B-1----:R-:W-:Y:S01]  /*0500*/  MOV R5, 0x437c0000 ;  /* 0x437c000000057802 */ /* 0x002fe20000000f00 */
[----:B------:R-:W-:Y:S02]  /*0510*/  IMAD R7, R7, UR7, R6 ;  /* 0x0000000707077c24 */ /* 0x000fe4000f8e0206 */
[----:B---3--:R-:W-:-:S04]  /*0520*/  FADD R11, R0, -R11 ;  /* 0x8000000b000b7221 */ /* 0x008fc80000000000 */
[----:B------:R-:W-:Y:S01]  /*0530*/  FFMA R26, R11, R11, R26 ;  /* 0x0000000b0b1a7223 */ /* 0x000fe2000000001a */
[----:B--2---:R-:W-:-:S04]  /*0540*/  FADD R13, R10, -R13 ;  /* 0x8000000d0a0d7221 */ /* 0x004fc80000000000 */
[----:B------:R-:W-:Y:S01]  /*0550*/  FFMA R26, R13, R13, R26 ;  /* 0x0000000d0d1a7223 */ /* 0x000fe2000000001a */
[----:B----4-:R-:W-:-:S04]  /*0560*/  FADD R15, R12, -R15 ;  /* 0x8000000f0c0f7221 */ /* 0x010fc80000000000 */
[----:B------:R-:W-:Y:S01]  /*0570*/  FFMA R26, R15, R15, R26 ;  /* 0x0000000f0f1a7223 */ /* 0x000fe2000000001a */
[----:B-----5:R-:W-:-:S04]  /*0580*/  FADD R21, R21, -R18 ;  /* 0x8000001215157221 */ /* 0x020fc80000000000 */
[----:B------:R-:W-:Y:S01]  /*0590*/  FFMA R26, R21, R21, R26 ;  /* 0x00000015151a7223 */ /* 0x000fe2000000001a */
[----:B------:R-:W-:-:S04]  /*05a0*/  FADD R23, R23, -R20 ;  /* 0x8000001417177221 */ /* 0x000fc80000000000 */
[----:B------:R-:W-:Y:S01]  /*05b0*/  FFMA R26, R23, R23, R26 ;  /* 0x00000017171a7223 */ /* 0x000fe2000000001a */
[----:B------:R-:W-:-:S04]  /*05c0*/  FADD R19, R19, -R16 ;  /* 0x8000001013137221 */ /* 0x000fc80000000000 */
[----:B------:R-:W-:Y:S01]  /*05d0*/  FFMA R26, R19, R19, R26 ;  /* 0x00000013131a7223 */ /* 0x000fe2000000001a */
[----:B------:R-:W-:-:S04]  /*05e0*/  FADD R17, R17, -R14 ;  /* 0x8000000e11117221 */ /* 0x000fc80000000000 */
[----:B------:R-:W-:Y:S01]  /*05f0*/  FFMA R26, R17, R17, R26 ;  /* 0x00000011111a7223 */ /* 0x000fe2000000001a */
[----:B------:R-:W-:-:S04]  /*0600*/  FADD R9, R8, -R9 ;  /* 0x8000000908097221 */ /* 0x000fc80000000000 */
[----:B------:R-:W-:Y:S01]  /*0610*/  FFMA R26, R9, R9, R26 ;  /* 0x00000009091a7223 */ /* 0x000fe2000000001a */
[----:B------:R-:W-:Y:S01]  /*0620*/  FADD R25, R25, -R24 ;  /* 0x8000001819197221 */ /* 0x000fe20000000000 */
[----:B------:R-:W-:-:S03]  /*0630*/  FADD R27, R22, -R27 ;  /* 0x8000001b161b7221 */ /* 0x000fc60000000000 */
[----:B------:R-:W-:-:S04]  /*0640*/  FFMA R26, R25, R25, R26 ;  /* 0x00000019191a7223 */ /* 0x000fc8000000001a */
[----:B------:R-:W-:-:S04]  /*0650*/  FFMA R26, R27, R27, R26 ;  /* 0x0000001b1b1a7223 */ /* 0x000fc8000000001a */
[----:B------:R-:W-:-:S04]  /*0660*/  FFMA R26, R29, R29, R26 ;  /* 0x0000001d1d1a7223 */ /* 0x000fc8000000001a */
[----:B------:R-:W-:-:S04]  /*0670*/  FMUL R26, R26, -0.0049999998882412910461 ;  /* 0xbba3d70a1a1a7820 */ /* 0x000fc80000400000 */
[----:B------:R-:W-:Y:S02]  /*0680*/  FFMA.SAT R0, R26, R3, 0.5 ;  /* 0x3f0000001a007423 */ /* 0x000fe40000002003 */
[----:B------:R-:W0:Y:S02]  /*0690*/  LDC.64 R2, c[0x0][0x390] ;  /* 0x0000e400ff027b82 */ /* 0x000e240000000a00 */
[----:B------:R-:W-:-:S04]  /*06a0*/  FFMA.RM R0, R0, R5, 12582913 ;  /* 0x4b40000100007423 */ /* 0x000fc80000004005 */
[----:B------:R-:W-:-:S04]  /*06b0*/  FADD R5, R0, -12583039 ;  /* 0xcb40007f00057421 */ /* 0x000fc80000000000 */
[----:B------:R-:W-:-:S04]  /*06c0*/  FFMA R5, R26, 1.4426950216293334961, -R5 ;  /* 0x3fb8aa3b1a057823 */ /* 0x000fc80000000805 */
[----:B------:R-:W-:-:S06]  /*06d0*/  FFMA R5, R26, 1.925963033500011079e-08, R5 ;  /* 0x32a570601a057823 */ /* 0x000fcc0000000005 */
[----:B------:R-:W1:Y:S01]  /*06e0*/  MUFU.EX2 R5, R5 ;  /* 0x0000000500057308 */ /* 0x000e620000000800 */
[----:B------:R-:W-:Y:S01]  /*06f0*/  SHF.L.U32 R0, R0, 0x17, RZ ;  /* 0x0000001700007819 */ /* 0x000fe200000006ff */
[----:B0-----:R-:W-:-:S04]  /*0700*/  IMAD.WIDE R2, R7, 0x4, R2 ;  /* 0x0000000407027825 */ /* 0x001fc800078e0202 */
[----:B-1----:R-:W-:-:S05]  /*0710*/  FMUL R7, R0, R5 ;  /* 0x0000000500077220 */ /* 0x002fca0000400000 */
[----:B------:R-:W-:Y:S01]  /*0720*/  STG.E desc[UR4][R2.64], R7 ;  /* 0x0000000702007986 */ /* 0x000fe2000c101904 */
[----:B------:R-:W-:Y:S05]  /*0730*/  EXIT ;  /* 0x000000000000794d */ /* 0x000fea0003800000 */
.L_x_4:
        /* <DEDUP_REMOVED lines=12> */
.L_x_8:


//--------------------- .text._Z22create_kron_mat_sharedPiS_PfS0_S_S0_iii --------------------------
	.section	.text._Z22create_kron_mat_sharedPiS_PfS0_S_S0_iii,"ax",@progbits
	.align	128
        .global         _Z22create_kron_mat_sharedPiS_PfS0_S_S0_iii
        .type           _Z22create_kron_mat_sharedPiS_PfS0_S_S0_iii,@function
        .size           _Z22create_kron_mat_sharedPiS_PfS0_S_S0_iii,(.L_x_9 - _Z22create_kron_mat_sharedPiS_PfS0_S_S0_iii)
        .other          _Z22create_kron_mat_sharedPiS_PfS0_S_S0_iii,@"STO_CUDA_ENTRY STV_DEFAULT"
_Z22create_kron_mat_sharedPiS_PfS0_S_S0_iii:
.text._Z22create_kron_mat_sharedPiS_PfS0_S_S0_iii:
[----:B------:R-:W-:Y:S01]  /*0000*/  LDC R1, c[0x0][0x37c] ;  /* 0x0000df00ff017b82 */ /* 0x000fe20000000800 */
[----:B------:R-:W0:Y:S01]  /*0010*/  S2R R45, SR_TID.Y ;  /* 0x00000000002d7919 */ /* 0x000e220000002200 */
[----:B------:R-:W1:Y:S06]  /*0020*/  LDCU UR4, c[0x0][0x360] ;  /* 0x00006c00ff0477ac */ /* 0x000e6c0008000800 */
[----:B------:R-:W2:Y:S01]  /*0030*/  LDC.64 R2, c[0x0][0x3b0] ;  /* 0x0000ec00ff027b82 */ /* 0x000ea20000000a00 */
[----:B------:R-:W0:Y:S01]  /*0040*/  S2R R0, SR_CTAID.Y ;  /* 0x0000000000007919 */ /* 0x000e220000002600 */
[----:B------:R-:W0:Y:S01]  /*0050*/  LDCU UR5, c[0x0][0x364] ;  /* 0x00006c80ff0577ac */ /* 0x000e220008000800 */
[----:B------:R-:W1:Y:S01]  /*0060*/  S2R R46, SR_TID.X ;  /* 0x00000000002e7919 */ /* 0x000e620000002100 */
[----:B------:R-:W1:Y:S01]  /*0070*/  S2R R5, SR_CTAID.X ;  /* 0x0000000000057919 */ /* 0x000e620000002500 */
[----:B0-----:R-:W-:-:S05]  /*0080*/  IMAD R0, R0, UR5, R45 ;  /* 0x0000000500007c24 */ /* 0x001fca000f8e022d */
[----:B--2---:R-:W-:Y:S01]  /*0090*/  ISETP.GE.AND P0, PT, R0, R3, PT ;  /* 0x000000030000720c */ /* 0x004fe20003f06270 */
[----:B-1----:R-:W-:-:S05]  /*00a0*/  IMAD R44, R5, UR4, R46 ;  /* 0x00000004052c7c24 */ /* 0x002fca000f8e022e */
[----:B------:R-:W-:-:S13]  /*00b0*/  ISETP.GE.OR P0, PT, R44, R2, P0 ;  /* 0x000000022c00720c */ /* 0x000fda0000706670 */
[----:B------:R-:W-:Y:S05]  /*00c0*/  @P0 EXIT ;  /* 0x000000000000094d */ /* 0x000fea0003800000 */
[----:B------:R-:W0:Y:S01]  /*00d0*/  LDCU.64 UR4, c[0x0][0x390] ;  /* 0x00007200ff0477ac */ /* 0x000e220008000a00 */
[----:B------:R-:W1:Y:S01]  /*00e0*/  LDC.64 R4, c[0x0][0x398] ;  /* 0x0000e600ff047b82 */ /* 0x000e620000000a00 */
[----:B------:R-:W-:Y:S01]  /*00f0*/  IMAD R9, R44, 0x28, RZ ;  /* 0x000000282c097824 */ /* 0x000fe200078e02ff */
[----:B------:R-:W2:Y:S01]  /*0100*/  LDCU.64 UR6, c[0x0][0x358] ;  /* 0x00006b00ff0677ac */ /* 0x000ea20008000a00 */
[----:B0-----:R-:W-:-:S04]  /*0110*/  UIADD3 UR4, UP0, UPT, UR4, 0x10, URZ ;  /* 0x0000001004047890 */ /* 0x001fc8000ff1e0ff */
[----:B------:R-:W-:Y:S02]  /*0120*/  UIADD3.X UR5, UPT, UPT, URZ, UR5, URZ, UP0, !UPT ;  /* 0x00000005ff057290 */ /* 0x000fe400087fe4ff */
[----:B------:R-:W-:-:S04]  /*0130*/  MOV R6, UR4 ;  /* 0x0000000400067c02 */ /* 0x000fc80008000f00 */
[----:B------:R-:W-:Y:S01]  /*0140*/  MOV R7, UR5 ;  /* 0x0000000500077c02 */ /* 0x000fe20008000f00 */
[----:B-1----:R-:W-:Y:S01]  /*0150*/  IMAD.WIDE.U32 R4, R0, 0xa0, R4 ;  /* 0x000000a000047825 */ /* 0x002fe200078e0004 */
[----:B------:R-:W0:Y:S01]  /*0160*/  S2R R19, SR_CgaCtaId ;  /* 0x0000000000137919 */ /* 0x000e220000008800 */
[C---:B------:R-:W-:Y:S01]  /*0170*/  IADD3 R27, PT, PT, R9.reuse, 0x8, RZ ;  /* 0x00000008091b7810 */ /* 0x040fe20007ffe0ff */
[----:B------:R-:W1:Y:S01]  /*0180*/  LDCU UR4, c[0x0][0x3b8] ;  /* 0x00007700ff0477ac */ /* 0x000e620008000800 */
[--C-:B------:R-:W-:Y:S01]  /*0190*/  IMAD.WIDE R10, R9, 0x4, R6.reuse ;  /* 0x00000004090a7825 */ /* 0x100fe200078e0206 */
[----:B--2---:R-:W2:Y:S04]  /*01a0*/  LDG.E R28, desc[UR6][R4.64] ;  /* 0x00000006041c7981 */ /* 0x004ea8000c1e1900 */
[----:B------:R-:W3:Y:S04]  /*01b0*/  LDG.E R39, desc[UR6][R10.64+-0x10] ;  /* 0xfffff0060a277981 */ /* 0x000ee8000c1e1900 */
[----:B------:R-:W4:Y:S04]  /*01c0*/  LDG.E R29, desc[UR6][R10.64+-0xc] ;  /* 0xfffff4060a1d7981 */ /* 0x000f28000c1e1900 */
[----:B------:R-:W5:Y:S04]  /*01d0*/  LDG.E R30, desc[UR6][R4.64+0x4] ;  /* 0x00000406041e7981 */ /* 0x000f68000c1e1900 */
[----:B------:R-:W5:Y:S04]  /*01e0*/  LDG.E R31, desc[UR6][R10.64+-0x8] ;  /* 0xfffff8060a1f7981 */ /* 0x000f68000c1e1900 */
[----:B------:R-:W5:Y:S04]  /*01f0*/  LDG.E R32, desc[UR6][R4.64+0x8] ;  /* 0x0000080604207981 */ /* 0x000f68000c1e1900 */
[----:B------:R-:W5:Y:S04]  /*0200*/  LDG.E R33, desc[UR6][R10.64+-0x4] ;  /* 0xfffffc060a217981 */ /* 0x000f68000c1e1900 */
[----:B------:R-:W5:Y:S04]  /*0210*/  LDG.E R34, desc[UR6][R4.64+0xc] ;  /* 0x00000c0604227981 */ /* 0x000f68000c1e1900 */
[----:B------:R-:W5:Y:S04]  /*0220*/  LDG.E R35, desc[UR6][R10.64] ;  /* 0x000000060a237981 */ /* 0x000f68000c1e1900 */
[----:B------:R-:W5:Y:S01]  /*0230*/  LDG.E R36, desc[UR6][R4.64+0x10] ;  /* 0x0000100604247981 */ /* 0x000f62000c1e1900 */
[----:B------:R-:W-:Y:S01]  /*0240*/  IMAD.WIDE R26, R27, 0x4, R6 ;  /* 0x000000041b1a7825 */ /* 0x000fe200078e0206 */
[----:B------:R-:W-:-:S02]  /*0250*/  MOV R12, 0x400 ;  /* 0x00000400000c7802 */ /* 0x000fc40000000f00 */
[----:B------:R-:W5:Y:S04]  /*0260*/  LDG.E R37, desc[UR6][R10.64+0x4] ;  /* 0x000004060a257981 */ /* 0x000f68000c1e1900 */
[----:B------:R-:W5:Y:S04]  /*0270*/  LDG.E R38, desc[UR6][R4.64+0x14] ;  /* 0x0000140604267981 */ /* 0x000f68000c1e1900 */
[----:B------:R-:W5:Y:S01]  /*0280*/  LDG.E R43, desc[UR6][R10.64+0x8] ;  /* 0x000008060a2b7981 */ /* 0x000f62000c1e1900 */
[----:B0-----:R-:W-:-:S03]  /*0290*/  LEA R19, R19, R12, 0x18 ;  /* 0x0000000c13137211 */ /* 0x001fc600078ec0ff */
[----:B------:R-:W5:Y:S04]  /*02a0*/  LDG.E R8, desc[UR6][R4.64+0x18] ;  /* 0x0000180604087981 */ /* 0x000f68000c1e1900 */
[----:B------:R0:W5:Y:S04]  /*02b0*/  LDG.E R47, desc[UR6][R10.64+0xc] ;  /* 0x00000c060a2f7981 */ /* 0x000168000c1e1900 */
[----:B------:R-:W5:Y:S04]  /*02c0*/  LDG.E R40, desc[UR6][R4.64+0x1c] ;  /* 0x00001c0604287981 */ /* 0x000f68000c1e1900 */
[----:B------:R-:W5:Y:S04]  /*02d0*/  LDG.E R41, desc[UR6][R26.64+-0x10] ;  /* 0xfffff0061a297981 */ /* 0x000f68000c1e1900 */
[----:B------:R-:W5:Y:S04]  /*02e0*/  LDG.E R12, desc[UR6][R4.64+0x20] ;  /* 0x00002006040c7981 */ /* 0x000f68000c1e1900 */
[----:B------:R-:W5:Y:S04]  /*02f0*/  LDG.E R13, desc[UR6][R26.64+-0xc] ;  /* 0xfffff4061a0d7981 */ /* 0x000f68000c1e1900 */
[----:B------:R-:W5:Y:S01]  /*0300*/  LDG.E R14, desc[UR6][R4.64+0x24] ;  /* 0x00002406040e7981 */ /* 0x000f62000c1e1900 */
[----:B------:R-:W-:-:S03]  /*0310*/  IMAD R46, R46, 0xa0, R19 ;  /* 0x000000a02e2e7824 */ /* 0x000fc600078e0213 */
[----:B------:R-:W5:Y:S01]  /*0320*/  LDG.E R15, desc[UR6][R26.64+-0x8] ;  /* 0xfffff8061a0f7981 */ /* 0x000f62000c1e1900 */
[----:B------:R-:W-:-:S03]  /*0330*/  IMAD R45, R45, 0xa0, R19 ;  /* 0x000000a02d2d7824 */ /* 0x000fc600078e0213 */
[----:B------:R-:W5:Y:S01]  /*0340*/  LDG.E R16, desc[UR6][R4.64+0x28] ;  /* 0x0000280604107981 */ /* 0x000f62000c1e1900 */
[----:B0-----:R-:W-:-:S03]  /*0350*/  IADD3 R11, PT, PT, R9, 0x10, RZ ;  /* 0x00000010090b7810 */ /* 0x001fc60007ffe0ff */
[----:B------:R-:W5:Y:S04]  /*0360*/  LDG.E R17, desc[UR6][R26.64+-0x4] ;  /* 0xfffffc061a117981 */ /* 0x000f68000c1e1900 */
[----:B------:R-:W5:Y:S04]  /*0370*/  LDG.E R18, desc[UR6][R4.64+0x2c] ;  /* 0x00002c0604127981 */ /* 0x000f68000c1e1900 */
[----:B------:R-:W5:Y:S04]  /*0380*/  LDG.E R19, desc[UR6][R26.64] ;  /* 0x000000061a137981 */ /* 0x000f68000c1e1900 */
[----:B------:R-:W5:Y:S01]  /*0390*/  LDG.E R20, desc[UR6][R4.64+0x30] ;  /* 0x0000300604147981 */ /* 0x000f62000c1e1900 */
[----:B------:R-:W-:-:S03]  /*03a0*/  IMAD.WIDE R10, R11, 0x4, R6 ;  /* 0x000000040b0a7825 */ /* 0x000fc600078e0206 */
[----:B------:R-:W5:Y:S04]  /*03b0*/  LDG.E R21, desc[UR6][R26.64+0x4] ;  /* 0x000004061a157981 */ /* 0x000f68000c1e1900 */
[----:B------:R-:W5:Y:S04]  /*03c0*/  LDG.E R22, desc[UR6][R4.64+0x34] ;  /* 0x0000340604167981 */ /* 0x000f68000c1e1900 */
[----:B------:R-:W5:Y:S04]  /*03d0*/  LDG.E R23, desc[UR6][R26.64+0x8] ;  /* 0x000008061a177981 */ /* 0x000f68000c1e1900 */
[----:B------:R-:W5:Y:S04]  /*03e0*/  LDG.E R24, desc[UR6][R4.64+0x38] ;  /* 0x0000380604187981 */ /* 0x000f68000c1e1900 */
[----:B------:R-:W5:Y:S01]  /*03f0*/  LDG.E R25, desc[UR6][R26.64+0xc] ;  /* 0x00000c061a197981 */ /* 0x000f62000c1e1900 */
[----:B------:R-:W-:-:S02]  /*0400*/  IADD3 R49, PT, PT, R9, 0x18, RZ ;  /* 0x0000001809317810 */ /* 0x000fc40007ffe0ff */
[----:B------:R-:W-:Y:S01]  /*0410*/  IADD3 R51, PT, PT, R9, 0x20, RZ ;  /* 0x0000002009337810 */ /* 0x000fe20007ffe0ff */
[----:B------:R-:W5:Y:S04]  /*0420*/  LDG.E R50, desc[UR6][R4.64+0x78] ;  /* 0x0000780604327981 */ /* 0x000f68000c1e1900 */
[----:B------:R-:W5:Y:S04]  /*0430*/  LDG.E R52, desc[UR6][R4.64+0x80] ;  /* 0x0000800604347981 */ /* 0x000f68000c1e1900 */
[----:B------:R-:W5:Y:S04]  /*0440*/  LDG.E R26, desc[UR6][R4.64+0x3c] ;  /* 0x00003c06041a7981 */ /* 0x000f68000c1e1900 */
[----:B------:R-:W5:Y:S04]  /*0450*/  LDG.E R27, desc[UR6][R10.64+-0x10] ;  /* 0xfffff0060a1b7981 */ /* 0x000f68000c1e1900 */
[----:B---3--:R0:W-:Y:S04]  /*0460*/  STS [R46], R39 ;  /* 0x000000272e007388 */ /* 0x0081e80000000800 */
[----:B--2---:R2:W-:Y:S04]  /*0470*/  STS [R45+0x500], R28 ;  /* 0x0005001c2d007388 */ /* 0x0045e80000000800 */
[----:B----4-:R3:W-:Y:S04]  /*0480*/  STS [R46+0x4], R29 ;  /* 0x0000041d2e007388 */ /* 0x0107e80000000800 */
[----:B0-----:R-:W4:Y:S04]  /*0490*/  LDG.E R39, desc[UR6][R10.64+0x8] ;  /* 0x000008060a277981 */ /* 0x001f28000c1e1900 */
[----:B--2---:R-:W2:Y:S04]  /*04a0*/  LDG.E R28, desc[UR6][R4.64+0x40] ;  /* 0x00004006041c7981 */ /* 0x004ea8000c1e1900 */
[----:B-----5:R0:W-:Y:S04]  /*04b0*/  STS [R45+0x504], R30 ;  /* 0x0005041e2d007388 */ /* 0x0201e80000000800 */
[----:B---3--:R-:W3:Y:S04]  /*04c0*/  LDG.E R29, desc[UR6][R10.64+-0xc] ;  /* 0xfffff4060a1d7981 */ /* 0x008ee8000c1e1900 */
[----:B------:R5:W-:Y:S04]  /*04d0*/  STS [R46+0x8], R31 ;  /* 0x0000081f2e007388 */ /* 0x000be80000000800 */
[----:B0-----:R-:W4:Y:S04]  /*04e0*/  LDG.E R30, desc[UR6][R4.64+0x44] ;  /* 0x00004406041e7981 */ /* 0x001f28000c1e1900 */
[----:B------:R0:W-:Y:S04]  /*04f0*/  STS [R45+0x508], R32 ;  /* 0x000508202d007388 */ /* 0x0001e80000000800 */
[----:B-----5:R-:W5:Y:S04]  /*0500*/  LDG.E R31, desc[UR6][R10.64+-0x8] ;  /* 0xfffff8060a1f7981 */ /* 0x020f68000c1e1900 */
[----:B------:R1:W-:Y:S04]  /*0510*/  STS [R46+0xc], R33 ;  /* 0x00000c212e007388 */ /* 0x0003e80000000800 */
[----:B0-----:R-:W5:Y:S04]  /*0520*/  LDG.E R32, desc[UR6][R4.64+0x48] ;  /* 0x0000480604207981 */ /* 0x001f68000c1e1900 */
[----:B------:R0:W-:Y:S04]  /*0530*/  STS [R45+0x50c], R34 ;  /* 0x00050c222d007388 */ /* 0x0001e80000000800 */
[----:B-1----:R-:W5:Y:S04]  /*0540*/  LDG.E R33, desc[UR6][R10.64+-0x4] ;  /* 0xfffffc060a217981 */ /* 0x002f68000c1e1900 */
[----:B0-----:R-:W5:Y:S04]  /*0550*/  LDG.E R34, desc[UR6][R4.64+0x4c] ;  /* 0x00004c0604227981 */ /* 0x001f68000c1e1900 */
[----:B------:R0:W-:Y:S04]  /*0560*/  STS [R46+0x10], R35 ;  /* 0x000010232e007388 */ /* 0x0001e80000000800 */
[----:B------:R1:W-:Y:S04]  /*0570*/  STS [R45+0x510], R36 ;  /* 0x000510242d007388 */ /* 0x0003e80000000800 */
[----:B0-----:R-:W5:Y:S04]  /*0580*/  LDG.E R35, desc[UR6][R10.64] ;  /* 0x000000060a237981 */ /* 0x001f68000c1e1900 */
[----:B-1----:R-:W5:Y:S04]  /*0590*/  LDG.E R36, desc[UR6][R4.64+0x50] ;  /* 0x0000500604247981 */ /* 0x002f68000c1e1900 */
[----:B------:R-:W-:Y:S04]  /*05a0*/  STS [R46+0x14], R37 ;  /* 0x000014252e007388 */ /* 0x000fe80000000800 */
[----:B------:R-:W-:Y:S04]  /*05b0*/  STS [R45+0x514], R38 ;  /* 0x000514262d007388 */ /* 0x000fe80000000800 */
[----:B------:R-:W-:Y:S04]  /*05c0*/  STS [R46+0x18], R43 ;  /* 0x0000182b2e007388 */ /* 0x000fe80000000800 */
[----:B------:R0:W-:Y:S04]  /*05d0*/  STS [R45+0x518], R8 ;  /* 0x000518082d007388 */ /* 0x0001e80000000800 */
[----:B------:R1:W-:Y:S04]  /*05e0*/  STS [R46+0x1c], R47 ;  /* 0x00001c2f2e007388 */ /* 0x0003e80000000800 */
[----:B------:R-:W-:Y:S01]  /*05f0*/  STS [R45+0x51c], R40 ;  /* 0x00051c282d007388 */ /* 0x000fe20000000800 */
[----:B0-----:R-:W-:-:S03]  /*0600*/  IMAD.WIDE R8, R49, 0x4, R6 ;  /* 0x0000000431087825 */ /* 0x001fc600078e0206 */
[----:B------:R0:W-:Y:S04]  /*0610*/  STS [R46+0x20], R41 ;  /* 0x000020292e007388 */ /* 0x0001e80000000800 */
[----:B------:R-:W-:Y:S01]  /*0620*/  STS [R45+0x520], R12 ;  /* 0x0005200c2d007388 */ /* 0x000fe20000000800 */
[----:B------:R-:W-:-:S03]  /*0630*/  IMAD.WIDE R6, R51, 0x4, R6 ;  /* 0x0000000433067825 */ /* 0x000fc600078e0206 */
[----:B------:R0:W-:Y:S04]  /*0640*/  STS [R46+0x24], R13 ;  /* 0x0000240d2e007388 */ /* 0x0001e80000000800 */
[----:B------:R-:W5:Y:S04]  /*0650*/  LDG.E R37, desc[UR6][R10.64+0x4] ;  /* 0x000004060a257981 */ /* 0x000f68000c1e1900 */
[----:B------:R-:W-:Y:S04]  /*0660*/  STS [R45+0x524], R14 ;  /* 0x0005240e2d007388 */ /* 0x000fe80000000800 */
[----:B------:R-:W5:Y:S04]  /*0670*/  LDG.E R38, desc[UR6][R4.64+0x54] ;  /* 0x0000540604267981 */ /* 0x000f68000c1e1900 */
[----:B------:R-:W5:Y:S04]  /*0680*/  LDG.E R43, desc[UR6][R10.64+0xc] ;  /* 0x00000c060a2b7981 */ /* 0x000f68000c1e1900 */
[----:B------:R0:W-:Y:S04]  /*0690*/  STS [R46+0x28], R15 ;  /* 0x0000280f2e007388 */ /* 0x0001e80000000800 */
[----:B------:R-:W-:Y:S04]  /*06a0*/  STS [R45+0x528], R16 ;  /* 0x000528102d007388 */ /* 0x000fe80000000800 */
[----:B------:R-:W5:Y:S04]  /*06b0*/  LDG.E R11, desc[UR6][R8.64+-0x10] ;  /* 0xfffff006080b7981 */ /* 0x000f68000c1e1900 */
[----:B------:R-:W5:Y:S04]  /*06c0*/  LDG.E R53, desc[UR6][R8.64+-0xc] ;  /* 0xfffff40608357981 */ /* 0x000f68000c1e1900 */
[----:B------:R-:W5:Y:S04]  /*06d0*/  LDG.E R51, desc[UR6][R8.64+-0x8] ;  /* 0xfffff80608337981 */ /* 0x000f68000c1e1900 */
[----:B------:R-:W5:Y:S04]  /*06e0*/  LDG.E R49, desc[UR6][R8.64+-0x4] ;  /* 0xfffffc0608317981 */ /* 0x000f68000c1e1900 */
[----:B-1----:R-:W5:Y:S04]  /*06f0*/  LDG.E R47, desc[UR6][R8.64] ;  /* 0x00000006082f7981 */ /* 0x002f68000c1e1900 */
[----:B0-----:R-:W5:Y:S04]  /*0700*/  LDG.E R41, desc[UR6][R8.64+0x4] ;  /* 0x0000040608297981 */ /* 0x001f68000c1e1900 */
[----:B------:R-:W5:Y:S04]  /*0710*/  LDG.E R13, desc[UR6][R8.64+0x8] ;  /* 0x00000806080d7981 */ /* 0x000f68000c1e1900 */
[----:B------:R-:W5:Y:S04]  /*0720*/  LDG.E R15, desc[UR6][R8.64+0xc] ;  /* 0x00000c06080f7981 */ /* 0x000f68000c1e1900 */
[----:B------:R-:W-:Y:S04]  /*0730*/  STS [R46+0x2c], R17 ;  /* 0x00002c112e007388 */ /* 0x000fe80000000800 */
[----:B------:R0:W-:Y:S04]  /*0740*/  STS [R45+0x52c], R18 ;  /* 0x00052c122d007388 */ /* 0x0001e80000000800 */
[----:B------:R-:W5:Y:S04]  /*0750*/  LDG.E R8, desc[UR6][R4.64+0x58] ;  /* 0x0000580604087981 */ /* 0x000f68000c1e1900 */
[----:B------:R-:W-:Y:S04]  /*0760*/  STS [R46+0x30], R19 ;  /* 0x000030132e007388 */ /* 0x000fe80000000800 */
[----:B0-----:R-:W5:Y:S04]  /*0770*/  LDG.E R18, desc[UR6][R4.64+0x5c] ;  /* 0x00005c0604127981 */ /* 0x001f68000c1e1900 */
[----:B------:R0:W-:Y:S04]  /*0780*/  STS [R45+0x530], R20 ;  /* 0x000530142d007388 */ /* 0x0001e80000000800 */
[----:B------:R-:W-:Y:S04]  /*0790*/  STS [R46+0x34], R21 ;  /* 0x000034152e007388 */ /* 0x000fe80000000800 */
[----:B------:R1:W-:Y:S04]  /*07a0*/  STS [R45+0x534], R22 ;  /* 0x000534162d007388 */ /* 0x0003e80000000800 */
[----:B0-----:R-:W5:Y:S04]  /*07b0*/  LDG.E R20, desc[UR6][R4.64+0x60] ;  /* 0x0000600604147981 */ /* 0x001f68000c1e1900 */
[----:B------:R-:W5:Y:S04]  /*07c0*/  LDG.E R16, desc[UR6][R6.64+-0x10] ;  /* 0xfffff00606107981 */ /* 0x000f68000c1e1900 */
[----:B-1----:R-:W5:Y:S04]  /*07d0*/  LDG.E R22, desc[UR6][R4.64+0x64] ;  /* 0x0000640604167981 */ /* 0x002f68000c1e1900 */
[----:B------:R-:W5:Y:S04]  /*07e0*/  LDG.E R14, desc[UR6][R6.64+-0xc] ;  /* 0xfffff406060e7981 */ /* 0x000f68000c1e1900 */
[----:B------:R-:W5:Y:S04]  /*07f0*/  LDG.E R12, desc[UR6][R6.64+-0x8] ;  /* 0xfffff806060c7981 */ /* 0x000f68000c1e1900 */
[----:B------:R-:W5:Y:S04]  /*0800*/  LDG.E R10, desc[UR6][R6.64+-0x4] ;  /* 0xfffffc06060a7981 */ /* 0x000f68000c1e1900 */
[----:B------:R-:W5:Y:S04]  /*0810*/  LDG.E R17, desc[UR6][R6.64] ;  /* 0x0000000606117981 */ /* 0x000f68000c1e1900 */
[----:B------:R-:W5:Y:S04]  /*0820*/  LDG.E R42, desc[UR6][R6.64+0x4] ;  /* 0x00000406062a7981 */ /* 0x000f68000c1e1900 */
        /* <DEDUP_REMOVED lines=9> */
[----:B------:R-:W5:Y:S04]  /*08c0*/  LDG.E R7, desc[UR6][R4.64+0x88] ;  /* 0x0000880604077981 */ /* 0x000f68000c1e1900 */
[----:B0-----:R-:W5:Y:S04]  /*08d0*/  LDG.E R26, desc[UR6][R4.64+0x70] ;  /* 0x00007006041a7981 */ /* 0x001f68000c1e1900 */
[----:B------:R-:W5:Y:S04]  /*08e0*/  LDG.E R9, desc[UR6][R4.64+0x90] ;  /* 0x0000900604097981 */ /* 0x000f68000c1e1900 */
[----:B------:R-:W5:Y:S04]  /*08f0*/  LDG.E R21, desc[UR6][R4.64+0x94] ;  /* 0x0000940604157981 */ /* 0x000f68000c1e1900 */
[----:B------:R-:W5:Y:S04]  /*0900*/  LDG.E R23, desc[UR6][R4.64+0x98] ;  /* 0x0000980604177981 */ /* 0x000f68000c1e1900 */
[----:B--2---:R0:W-:Y:S04]  /*0910*/  STS [R45+0x540], R28 ;  /* 0x0005401c2d007388 */ /* 0x0041e80000000800 */
[----:B---3--:R-:W-:Y:S04]  /*0920*/  STS [R46+0x44], R29 ;  /* 0x0000441d2e007388 */ /* 0x008fe80000000800 */
[----:B0-----:R-:W2:Y:S04]  /*0930*/  LDG.E R28, desc[UR6][R4.64+0x74] ;  /* 0x00007406041c7981 */ /* 0x001ea8000c1e1900 */
[----:B----4-:R0:W-:Y:S04]  /*0940*/  STS [R45+0x544], R30 ;  /* 0x0005441e2d007388 */ /* 0x0101e80000000800 */
[----:B-----5:R-:W-:Y:S04]  /*0950*/  STS [R46+0x48], R31 ;  /* 0x0000481f2e007388 */ /* 0x020fe80000000800 */
[----:B0-----:R-:W3:Y:S04]  /*0960*/  LDG.E R30, desc[UR6][R4.64+0x7c] ;  /* 0x00007c06041e7981 */ /* 0x001ee8000c1e1900 */
[----:B------:R0:W-:Y:S04]  /*0970*/  STS [R45+0x548], R32 ;  /* 0x000548202d007388 */ /* 0x0001e80000000800 */
[----:B------:R-:W-:Y:S04]  /*0980*/  STS [R46+0x4c], R33 ;  /* 0x00004c212e007388 */ /* 0x000fe80000000800 */
[----:B0-----:R-:W4:Y:S04]  /*0990*/  LDG.E R32, desc[UR6][R4.64+0x84] ;  /* 0x0000840604207981 */ /* 0x001f28000c1e1900 */
[----:B------:R0:W-:Y:S04]  /*09a0*/  STS [R45+0x54c], R34 ;  /* 0x00054c222d007388 */ /* 0x0001e80000000800 */
[----:B0-----:R-:W5:Y:S04]  /*09b0*/  LDG.E R34, desc[UR6][R4.64+0x8c] ;  /* 0x00008c0604227981 */ /* 0x001f68000c1e1900 */
[----:B------:R-:W-:Y:S04]  /*09c0*/  STS [R46+0x50], R35 ;  /* 0x000050232e007388 */ /* 0x000fe80000000800 */
[----:B------:R0:W-:Y:S04]  /*09d0*/  STS [R45+0x550], R36 ;  /* 0x000550242d007388 */ /* 0x0001e80000000800 */
[----:B0-----:R-:W5:Y:S04]  /*09e0*/  LDG.E R36, desc[UR6][R4.64+0x9c] ;  /* 0x00009c0604247981 */ /* 0x001f68000c1e1900 */
[----:B------:R-:W-:Y:S04]  /*09f0*/  STS [R46+0x54], R37 ;  /* 0x000054252e007388 */ /* 0x000fe80000000800 */
        /* <DEDUP_REMOVED lines=16> */
[----:B--2---:R-:W-:Y:S04]  /*0b00*/  STS [R45+0x574], R28 ;  /* 0x0005741c2d007388 */ /* 0x004fe80000000800 */
[----:B------:R-:W-:Y:S04]  /*0b10*/  STS [R46+0x78], R13 ;  /* 0x0000780d2e007388 */ /* 0x000fe80000000800 */
[----:B------:R-:W-:Y:S04]  /*0b20*/  STS [R45+0x578], R50 ;  /* 0x000578322d007388 */ /* 0x000fe80000000800 */
[----:B------:R-:W-:Y:S04]  /*0b30*/  STS [R46+0x7c], R15 ;  /* 0x00007c0f2e007388 */ /* 0x000fe80000000800 */
[----:B---3--:R-:W-:Y:S04]  /*0b40*/  STS [R45+0x57c], R30 ;  /* 0x00057c1e2d007388 */ /* 0x008fe80000000800 */
[----:B------:R-:W-:Y:S04]  /*0b50*/  STS [R46+0x80], R16 ;  /* 0x000080102e007388 */ /* 0x000fe80000000800 */
[----:B------:R-:W-:Y:S04]  /*0b60*/  STS [R45+0x580], R52 ;  /* 0x000580342d007388 */ /* 0x000fe80000000800 */
[----:B------:R-:W-:Y:S04]  /*0b70*/  STS [R46+0x84], R14 ;  /* 0x0000840e2e007388 */ /* 0x000fe80000000800 */
[----:B----4-:R-:W-:Y:S04]  /*0b80*/  STS [R45+0x584], R32 ;  /* 0x000584202d007388 */ /* 0x010fe80000000800 */
[----:B------:R-:W-:Y:S04]  /*0b90*/  STS [R46+0x88], R12 ;  /* 0x0000880c2e007388 */ /* 0x000fe80000000800 */
[----:B------:R-:W-:Y:S04]  /*0ba0*/  STS [R45+0x588], R7 ;  /* 0x000588072d007388 */ /* 0x000fe80000000800 */
[----:B------:R-:W-:Y:S04]  /*0bb0*/  STS [R46+0x8c], R10 ;  /* 0x00008c0a2e007388 */ /* 0x000fe80000000800 */
[----:B-----5:R-:W-:Y:S04]  /*0bc0*/  STS [R45+0x58c], R34 ;  /* 0x00058c222d007388 */ /* 0x020fe80000000800 */
[----:B------:R-:W-:Y:S04]  /*0bd0*/  STS [R46+0x90], R17 ;  /* 0x000090112e007388 */ /* 0x000fe80000000800 */
[----:B------:R-:W-:Y:S04]  /*0be0*/  STS [R45+0x590], R9 ;  /* 0x000590092d007388 */ /* 0x000fe80000000800 */
[----:B------:R-:W-:Y:S04]  /*0bf0*/  STS [R46+0x94], R42 ;  /* 0x0000942a2e007388 */ /* 0x000fe80000000800 */
[----:B------:R-:W-:Y:S04]  /*0c00*/  STS [R45+0x594], R21 ;  /* 0x000594152d007388 */ /* 0x000fe80000000800 */
[----:B------:R-:W-:Y:S04]  /*0c10*/  STS [R46+0x98], R40 ;  /* 0x000098282e007388 */ /* 0x000fe80000000800 */
[----:B------:R-:W-:Y:S04]  /*0c20*/  STS [R45+0x598], R23 ;  /* 0x000598172d007388 */ /* 0x000fe80000000800 */
[----:B------:R-:W-:Y:S04]  /*0c30*/  STS [R46+0x9c], R48 ;  /* 0x00009c302e007388 */ /* 0x000fe80000000800 */
[----:B------:R-:W-:Y:S01]  /*0c40*/  STS [R45+0x59c], R36 ;  /* 0x00059c242d007388 */ /* 0x000fe20000000800 */
[----:B------:R-:W-:Y:S06]  /*0c50*/  BAR.SYNC.DEFER_BLOCKING 0x0 ;  /* 0x0000000000007b1d */ /* 0x000fec0000010000 */
[----:B------:R-:W-:Y:S04]  /*0c60*/  LDS.128 R12, [R45+0x500] ;  /* 0x000500002d0c7984 */ /* 0x000fe80000000c00 */
[----:B------:R-:W0:Y:S04]  /*0c70*/  LDS.128 R4, [R46+0x50] ;  /* 0x000050002e047984 */ /* 0x000e280000000c00 */
[----:B------:R-:W-:Y:S04]  /*0c80*/  LDS.128 R16, [R46] ;  /* 0x000000002e107984 */ /* 0x000fe80000000c00 */
[----:B------:R-:W1:Y:S04]  /*0c90*/  LDS.128 R8, [R45+0x550] ;  /* 0x000550002d087984 */ /* 0x000e680000000c00 */
[----:B------:R-:W-:Y:S04]  /*0ca0*/  LDS.128 R28, [R45+0x510] ;  /* 0x000510002d1c7984 */ /* 0x000fe80000000c00 */
[----:B------:R-:W2:Y:S04]  /*0cb0*/  LDS.128 R32, [R46+0x60] ;  /* 0x000060002e207984 */ /* 0x000ea80000000c00 */
[----:B------:R-:W-:Y:S04]  /*0cc0*/  LDS.128 R36, [R46+0x10] ;  /* 0x000010002e247984 */ /* 0x000fe80000000c00 */
[----:B------:R-:W3:Y:S04]  /*0cd0*/  LDS.128 R40, [R45+0x560] ;  /* 0x000560002d287984 */ /* 0x000ee80000000c00 */
[----:B------:R-:W-:Y:S01]  /*0ce0*/  LDS.128 R24, [R45+0x540] ;  /* 0x000540002d187984 */ /* 0x000fe20000000c00 */
[----:B0-----:R-:W-:-:S04]  /*0cf0*/  FADD R20, -R12, R4 ;  /* 0x000000040c147221 */ /* 0x001fc80000000100 */
[----:B------:R-:W-:Y:S01]  /*0d00*/  FFMA R20, R20, R20, RZ ;  /* 0x0000001414147223 */ /* 0x000fe200000000ff */
[----:B-1----:R-:W-:-:S04]  /*0d10*/  FADD R21, R16, -R8 ;  /* 0x8000000810157221 */ /* 0x002fc80000000000 */
[----:B------:R-:W-:Y:S01]  /*0d20*/  FFMA R20, R21, R21, R20 ;  /* 0x0000001515147223 */ /* 0x000fe20000000014 */
[----:B------:R-:W-:-:S04]  /*0d30*/  FADD R21, -R13, R5 ;  /* 0x000000050d157221 */ /* 0x000fc80000000100 */
[----:B------:R-:W-:Y:S01]  /*0d40*/  FFMA R20, R21, R21, R20 ;  /* 0x0000001515147223 */ /* 0x000fe20000000014 */
[----:B------:R-:W-:Y:S01]  /*0d50*/  FADD R21, R17, -R9 ;  /* 0x8000000911157221 */ /* 0x000fe20000000000 */
[----:B------:R-:W-:-:S03]  /*0d60*/  FADD R12, R16, -R12 ;  /* 0x8000000c100c7221 */ /* 0x000fc60000000000 */
[----:B------:R-:W-:Y:S01]  /*0d70*/  FFMA R20, R21, R21, R20 ;  /* 0x0000001515147223 */ /* 0x000fe20000000014 */
[----:B------:R-:W-:Y:S01]  /*0d80*/  FADD R21, -R14, R6 ;  /* 0x000000060e157221 */ /* 0x000fe20000000100 */
[----:B------:R-:W-:Y:S01]  /*0d90*/  FADD R13, R17, -R13 ;  /* 0x8000000d110d7221 */ /* 0x000fe20000000000 */
[----:B------:R-:W-:Y:S02]  /*0da0*/  FFMA R12, R12, R12, RZ ;  /* 0x0000000c0c0c7223 */ /* 0x000fe400000000ff */
[----:B------:R-:W-:Y:S01]  /*0db0*/  FFMA R20, R21, R21, R20 ;  /* 0x0000001515147223 */ /* 0x000fe20000000014 */
[C---:B------:R-:W-:Y:S01]  /*0dc0*/  FADD R21, R18.reuse, -R10 ;  /* 0x8000000a12157221 */ /* 0x040fe20000000000 */
[----:B------:R-:W-:Y:S01]  /*0dd0*/  FFMA R12, R13, R13, R12 ;  /* 0x0000000d0d0c7223 */ /* 0x000fe2000000000c */
[----:B------:R-:W-:Y:S01]  /*0de0*/  FADD R17, R18, -R14 ;  /* 0x8000000e12117221 */ /* 0x000fe20000000000 */
[----:B------:R-:W-:Y:S01]  /*0df0*/  FADD R13, -R15, R7 ;  /* 0x000000070f0d7221 */ /* 0x000fe20000000100 */
[----:B------:R-:W-:Y:S01]  /*0e00*/  FFMA R20, R21, R21, R20 ;  /* 0x0000001515147223 */ /* 0x000fe20000000014 */
[----:B------:R-:W-:Y:S01]  /*0e10*/  FADD R15, R19, -R15 ;  /* 0x8000000f130f7221 */ /* 0x000fe20000000000 */
[----:B------:R-:W-:Y:S01]  /*0e20*/  FFMA R12, R17, R17, R12 ;  /* 0x00000011110c7223 */ /* 0x000fe2000000000c */
[----:B------:R-:W-:Y:S01]  /*0e30*/  FADD R14, R19, -R11 ;  /* 0x8000000b130e7221 */ /* 0x000fe20000000000 */
[----:B------:R-:W-:Y:S01]  /*0e40*/  FFMA R13, R13, R13, R20 ;  /* 0x0000000d0d0d7223 */ /* 0x000fe20000000014 */
[----:B------:R-:W-:Y:S01]  /*0e50*/  FADD R47, R4, -R8 ;  /* 0x80000008042f7221 */ /* 0x000fe20000000000 */
[----:B------:R-:W-:Y:S01]  /*0e60*/  FFMA R20, R15, R15, R12 ;  /* 0x0000000f0f147223 */ /* 0x000fe2000000000c */
[----:B------:R-:W-:Y:S01]  /*0e70*/  LDS.128 R16, [R46+0x20] ;  /* 0x000020002e107984 */ /* 0x000fe20000000c00 */
[----:B------:R-:W-:-:S03]  /*0e80*/  FFMA R4, R14, R14, R13 ;  /* 0x0000000e0e047223 */ /* 0x000fc6000000000d */
[----:B------:R-:W0:Y:S01]  /*0e90*/  LDS.128 R12, [R45+0x520] ;  /* 0x000520002d0c7984 */ /* 0x000e220000000c00 */
[----:B--2---:R-:W-:Y:S01]  /*0ea0*/  FADD R21, -R28, R32 ;  /* 0x000000201c157221 */ /* 0x004fe20000000100 */
[----:B---3--:R-:W-:-:S03]  /*0eb0*/  FADD R23, R36, -R40 ;  /* 0x8000002824177221 */ /* 0x008fc60000000000 */
[----:B------:R-:W-:Y:S01]  /*0ec0*/  FFMA R4, R21, R21, R4 ;  /* 0x0000001515047223 */ /* 0x000fe20000000004 */
[----:B------:R-:W-:Y:S01]  /*0ed0*/  FADD R21, R36, -R28 ;  /* 0x8000001c24157221 */ /* 0x000fe20000000000 */
[----:B------:R-:W-:Y:S02]  /*0ee0*/  FADD R8, -R29, R33 ;  /* 0x000000211d087221 */ /* 0x000fe40000000100 */
[----:B------:R-:W-:Y:S01]  /*0ef0*/  FFMA R23, R23, R23, R4 ;  /* 0x0000001717177223 */ /* 0x000fe20000000004 */
[----:B------:R-:W-:Y:S01]  /*0f00*/  FADD R4, R37, -R29 ;  /* 0x8000001d25047221 */ /* 0x000fe20000000000 */
[----:B------:R-:W-:Y:S01]  /*0f10*/  FFMA R21, R21, R21, R20 ;  /* 0x0000001515157223 */ /* 0x000fe20000000014 */
[----:B------:R-:W-:Y:S01]  /*0f20*/  FADD R28, R5, -R9 ;  /* 0x80000009051c7221 */ /* 0x000fe20000000000 */
[----:B------:R-:W-:Y:S01]  /*0f30*/  FADD R29, R6, -R10 ;  /* 0x8000000a061d7221 */ /* 0x000fe20000000000 */
[----:B------:R-:W-:Y:S01]  /*0f40*/  FADD R36, R7, -R11 ;  /* 0x8000000b07247221 */ /* 0x000fe20000000000 */
[----:B------:R-:W-:Y:S01]  /*0f50*/  FFMA R21, R4, R4, R21 ;  /* 0x0000000404157223 */ /* 0x000fe20000000015 */
[----:B------:R-:W-:Y:S01]  /*0f60*/  FFMA R20, R8, R8, R23 ;  /* 0x0000000808147223 */ /* 0x000fe20000000017 */
[----:B------:R-:W-:Y:S04]  /*0f70*/  LDS.128 R4, [R46+0x30] ;  /* 0x000030002e047984 */ /* 0x000fe80000000c00 */
[----:B------:R-:W1:Y:S01]  /*0f80*/  LDS.128 R8, [R45+0x530] ;  /* 0x000530002d087984 */ /* 0x000e620000000c00 */
[----:B------:R-:W-:-:S04]  /*0f90*/  FADD R22, R38, -R30 ;  /* 0x8000001e26167221 */ /* 0x000fc80000000000 */
[----:B------:R-:W-:Y:S01]  /*0fa0*/  FFMA R21, R22, R22, R21 ;  /* 0x0000001616157223 */ /* 0x000fe20000000015 */
[----:B------:R-:W-:-:S04]  /*0fb0*/  FADD R22, R39, -R31 ;  /* 0x8000001f27167221 */ /* 0x000fc80000000000 */
[----:B------:R-:W-:Y:S01]  /*0fc0*/  FFMA R21, R22, R22, R21 ;  /* 0x0000001616157223 */ /* 0x000fe20000000015 */
[----:B0-----:R-:W-:-:S04]  /*0fd0*/  FADD R22, R16, -R12 ;  /* 0x8000000c10167221 */ /* 0x001fc80000000000 */
[----:B------:R-:W-:Y:S01]  /*0fe0*/  FFMA R21, R22, R22, R21 ;  /* 0x0000001616157223 */ /* 0x000fe20000000015 */
[----:B------:R-:W-:-:S04]  /*0ff0*/  FADD R22, R17, -R13 ;  /* 0x8000000d11167221 */ /* 0x000fc80000000000 */
[----:B------:R-:W-:Y:S01]  /*1000*/  FFMA R21, R22, R22, R21 ;  /* 0x0000001616157223 */ /* 0x000fe20000000015 */
[----:B------:R-:W-:-:S04]  /*1010*/  FADD R22, R18, -R14 ;  /* 0x8000000e12167221 */ /* 0x000fc80000000000 */
[----:B------:R-:W-:Y:S01]  /*1020*/  FFMA R21, R22, R22, R21 ;  /* 0x0000001616157223 */ /* 0x000fe20000000015 */
[----:B------:R-:W-:-:S04]  /*1030*/  FADD R22, R19, -R15 ;  /* 0x8000000f13167221 */ /* 0x000fc80000000000 */
[----:B------:R-:W-:Y:S01]  /*1040*/  FFMA R21, R22, R22, R21 ;  /* 0x0000001616157223 */ /* 0x000fe20000000015 */
[----:B-1----:R-:W-:Y:S01]  /*1050*/  FADD R22, R4, -R8 ;  /* 0x8000000804167221 */ /* 0x002fe20000000000 */
[----:B------:R-:W-:-:S03]  /*1060*/  FADD R37, R37, -R41 ;  /* 0x8000002925257221 */ /* 0x000fc60000000000 */
[----:B------:R-:W-:Y:S01]  /*1070*/  FFMA R21, R22, R22, R21 ;  /* 0x0000001616157223 */ /* 0x000fe20000000015 */
[----:B------:R-:W-:Y:S01]  /*1080*/  FADD R22, R5, -R9 ;  /* 0x8000000905167221 */ /* 0x000fe20000000000 */
[----:B------:R-:W-:Y:S01]  /*1090*/  FFMA R20, R37, R37, R20 ;  /* 0x0000002525147223 */ /* 0x000fe20000000014 */
[----:B------:R-:W-:Y:S02]  /*10a0*/  FADD R23, -R30, R34 ;  /* 0x000000221e177221 */ /* 0x000fe40000000100 */
[----:B------:R-:W-:Y:S01]  /*10b0*/  FFMA R21, R22, R22, R21 ;  /* 0x0000001616157223 */ /* 0x000fe20000000015 */
[----:B------:R-:W-:Y:S01]  /*10c0*/  FADD R22, R6, -R10 ;  /* 0x8000000a06167221 */ /* 0x000fe20000000000 */
[----:B------:R-:W-:Y:S01]  /*10d0*/  FFMA R30, R23, R23, R20 ;  /* 0x00000017171e7223 */ /* 0x000fe20000000014 */
[--C-:B------:R-:W-:Y:S01]  /*10e0*/  FADD R23, R38, -R42.reuse ;  /* 0x8000002a26177221 */ /* 0x100fe20000000000 */
[----:B------:R-:W-:Y:S01]  /*10f0*/  FADD R20, R7, -R11 ;  /* 0x8000000b07147221 */ /* 0x000fe20000000000 */
[----:B------:R-:W-:Y:S01]  /*1100*/  FFMA R21, R22, R22, R21 ;  /* 0x0000001616157223 */ /* 0x000fe20000000015 */
[----:B------:R-:W-:Y:S01]  /*1110*/  FADD R42, R34, -R42 ;  /* 0x8000002a222a7221 */ /* 0x000fe20000000000 */
[----:B------:R-:W-:-:S02]  /*1120*/  FFMA R30, R23, R23, R30 ;  /* 0x00000017171e7223 */ /* 0x000fc4000000001e */
[----:B------:R-:W-:Y:S02]  /*1130*/  FFMA R34, R20, R20, R21 ;  /* 0x0000001414227223 */ /* 0x000fe40000000015 */
[----:B------:R-:W0:Y:S01]  /*1140*/  LDS.128 R20, [R46+0x40] ;  /* 0x000040002e147984 */ /* 0x000e220000000c00 */
[----:B------:R-:W-:Y:S01]  /*1150*/  FADD R32, R32, -R40 ;  /* 0x8000002820207221 */ /* 0x000fe20000000000 */
[----:B------:R-:W-:Y:S01]  /*1160*/  FADD R31, -R31, R35 ;  /* 0x000000231f1f7221 */ /* 0x000fe20000000100 */
[----:B0-----:R-:W-:-:S04]  /*1170*/  FADD R37, R20, -R24 ;  /* 0x8000001814257221 */ /* 0x001fc80000000000 */
[----:B------:R-:W-:Y:S01]  /*1180*/  FFMA R34, R37, R37, R34 ;  /* 0x0000002525227223 */ /* 0x000fe20000000022 */
[----:B------:R-:W-:-:S04]  /*1190*/  FADD R37, R21, -R25 ;  /* 0x8000001915257221 */ /* 0x000fc80000000000 */
[----:B------:R-:W-:Y:S01]  /*11a0*/  FFMA R34, R37, R37, R34 ;  /* 0x0000002525227223 */ /* 0x000fe20000000022 */
[----:B------:R-:W-:-:S04]  /*11b0*/  FADD R37, R22, -R26 ;  /* 0x8000001a16257221 */ /* 0x000fc80000000000 */
[----:B------:R-:W-:Y:S01]  /*11c0*/  FFMA R34, R37, R37, R34 ;  /* 0x0000002525227223 */ /* 0x000fe20000000022 */
[----:B------:R-:W-:-:S04]  /*11d0*/  FADD R37, R23, -R27 ;  /* 0x8000001b17257221 */ /* 0x000fc80000000000 */
[----:B------:R-:W-:-:S04]  /*11e0*/  FFMA R34, R37, R37, R34 ;  /* 0x0000002525227223 */ /* 0x000fc80000000022 */
[----:B------:R-:W-:-:S04]  /*11f0*/  FFMA R47, R47, R47, R34 ;  /* 0x0000002f2f2f7223 */ /* 0x000fc80000000022 */
[----:B------:R-:W-:-:S04]  /*1200*/  FFMA R28, R28, R28, R47 ;  /* 0x0000001c1c1c7223 */ /* 0x000fc8000000002f */
[----:B------:R-:W-:-:S04]  /*1210*/  FFMA R29, R29, R29, R28 ;  /* 0x0000001d1d1d7223 */ /* 0x000fc8000000001c */
[----:B------:R-:W-:Y:S01]  /*1220*/  FFMA R29, R36, R36, R29 ;  /* 0x00000024241d7223 */ /* 0x000fe2000000001d */
[----:B------:R-:W-:Y:S01]  /*1230*/  FADD R33, R33, -R41 ;  /* 0x8000002921217221 */ /* 0x000fe20000000000 */
[----:B------:R-:W-:Y:S01]  /*1240*/  FADD R34, R39, -R43 ;  /* 0x8000002b27227221 */ /* 0x000fe20000000000 */
[----:B------:R-:W-:Y:S01]  /*1250*/  FFMA R37, R31, R31, R30 ;  /* 0x0000001f1f257223 */ /* 0x000fe2000000001e */
[----:B------:R-:W-:Y:S02]  /*1260*/  FFMA R32, R32, R32, R29 ;  /* 0x0000002020207223 */ /* 0x000fe4000000001d */
[----:B------:R-:W0:Y:S01]  /*1270*/  LDS.128 R28, [R46+0x70] ;  /* 0x000070002e1c7984 */ /* 0x000e220000000c00 */
[----:B------:R-:W-:Y:S01]  /*1280*/  FADD R36, R35, -R43 ;  /* 0x8000002b23247221 */ /* 0x000fe20000000000 */
[----:B------:R-:W-:Y:S01]  /*1290*/  FFMA R37, R34, R34, R37 ;  /* 0x0000002222257223 */ /* 0x000fe20000000025 */
[----:B------:R-:W-:Y:S02]  /*12a0*/  FFMA R39, R33, R33, R32 ;  /* 0x0000002121277223 */ /* 0x000fe40000000020 */
[----:B------:R-:W1:Y:S02]  /*12b0*/  LDS.128 R32, [R45+0x570] ;  /* 0x000570002d207984 */ /* 0x000e640000000c00 */
[----:B------:R-:W-:-:S02]  /*12c0*/  FFMA R39, R42, R42, R39 ;  /* 0x0000002a2a277223 */ /* 0x000fc40000000027 */
[----:B------:R-:W-:Y:S01]  /*12d0*/  LDS.128 R40, [R45+0x580] ;  /* 0x000580002d287984 */ /* 0x000fe20000000c00 */
[----:B0-----:R-:W-:-:S04]  /*12e0*/  FADD R12, -R12, R28 ;  /* 0x0000001c0c0c7221 */ /* 0x001fc80000000100 */
[----:B------:R-:W-:Y:S01]  /*12f0*/  FFMA R37, R12, R12, R37 ;  /* 0x0000000c0c257223 */ /* 0x000fe20000000025 */
[----:B-1----:R-:W-:-:S04]  /*1300*/  FADD R16, R16, -R32 ;  /* 0x8000002010107221 */ /* 0x002fc80000000000 */
[----:B------:R-:W-:Y:S01]  /*1310*/  FFMA R12, R16, R16, R37 ;  /* 0x00000010100c7223 */ /* 0x000fe20000000025 */
[----:B------:R-:W-:Y:S01]  /*1320*/  FADD R37, -R13, R29 ;  /* 0x0000001d0d257221 */ /* 0x000fe20000000100 */
[----:B------:R-:W-:-:S03]  /*1330*/  FFMA R16, R36, R36, R39 ;  /* 0x0000002424107223 */ /* 0x000fc60000000027 */
[----:B------:R-:W-:Y:S02]  /*1340*/  FFMA R12, R37, R37, R12 ;  /* 0x00000025250c7223 */ /* 0x000fe4000000000c */
[----:B------:R-:W0:Y:S01]  /*1350*/  LDS.128 R36, [R46+0x80] ;  /* 0x000080002e247984 */ /* 0x000e220000000c00 */
[----:B------:R-:W-:Y:S01]  /*1360*/  FADD R13, R28, -R32 ;  /* 0x800000201c0d7221 */ /* 0x000fe20000000000 */
[--C-:B------:R-:W-:Y:S01]  /*1370*/  FADD R29, R29, -R33.reuse ;  /* 0x800000211d1d7221 */ /* 0x100fe20000000000 */
[----:B------:R-:W-:Y:S02]  /*1380*/  FADD R17, R17, -R33 ;  /* 0x8000002111117221 */ /* 0x000fe40000000000 */
[----:B------:R-:W-:Y:S01]  /*1390*/  FFMA R16, R13, R13, R16 ;  /* 0x0000000d0d107223 */ /* 0x000fe20000000010 */
[----:B------:R-:W-:Y:S01]  /*13a0*/  FADD R14, -R14, R30 ;  /* 0x0000001e0e0e7221 */ /* 0x000fe20000000100 */
[----:B------:R-:W-:Y:S01]  /*13b0*/  FFMA R17, R17, R17, R12 ;  /* 0x0000001111117223 */ /* 0x000fe2000000000c */
[----:B------:R-:W-:Y:S01]  /*13c0*/  FADD R30, R30, -R34 ;  /* 0x800000221e1e7221 */ /* 0x000fe20000000000 */
[----:B------:R-:W-:Y:S01]  /*13d0*/  FFMA R13, R29, R29, R16 ;  /* 0x0000001d1d0d7223 */ /* 0x000fe20000000010 */
[----:B------:R-:W-:Y:S01]  /*13e0*/  FADD R28, -R15, R31 ;  /* 0x0000001f0f1c7221 */ /* 0x000fe20000000100 */
[--C-:B------:R-:W-:Y:S01]  /*13f0*/  FADD R31, R31, -R35.reuse ;  /* 0x800000231f1f7221 */ /* 0x100fe20000000000 */
[----:B------:R-:W-:Y:S01]  /*1400*/  FADD R34, R18, -R34 ;  /* 0x8000002212227221 */ /* 0x000fe20000000000 */
[----:B------:R-:W-:Y:S01]  /*1410*/  FADD R35, R19, -R35 ;  /* 0x8000002313237221 */ /* 0x000fe20000000000 */
[----:B------:R-:W-:Y:S01]  /*1420*/  FFMA R29, R14, R14, R17 ;  /* 0x0000000e0e1d7223 */ /* 0x000fe20000000011 */
[----:B------:R-:W-:Y:S01]  /*1430*/  FFMA R30, R30, R30, R13 ;  /* 0x0000001e1e1e7223 */ /* 0x000fe2000000000d */
[----:B------:R-:W-:Y:S04]  /*1440*/  LDS.128 R16, [R45+0x590] ;  /* 0x000590002d107984 */ /* 0x000fe80000000c00 */
[----:B------:R-:W1:Y:S01]  /*1450*/  LDS.128 R12, [R46+0x90] ;  /* 0x000090002e0c7984 */ /* 0x000e620000000c00 */
        /* <DEDUP_REMOVED lines=9> */
[----:B-1----:R-:W-:-:S04]  /*14f0*/  FADD R31, R12, -R16 ;  /* 0x800000100c1f7221 */ /* 0x002fc80000000000 */
[----:B------:R-:W-:Y:S01]  /*1500*/  FFMA R30, R31, R31, R30 ;  /* 0x0000001f1f1e7223 */ /* 0x000fe2000000001e */
[----:B------:R-:W-:-:S04]  /*1510*/  FADD R31, R13, -R17 ;  /* 0x800000110d1f7221 */ /* 0x000fc80000000000 */
[----:B------:R-:W-:Y:S01]  /*1520*/  FFMA R30, R31, R31, R30 ;  /* 0x0000001f1f1e7223 */ /* 0x000fe2000000001e */
[----:B------:R-:W-:-:S04]  /*1530*/  FADD R31, R14, -R18 ;  /* 0x800000120e1f7221 */ /* 0x000fc80000000000 */
[----:B------:R-:W-:Y:S01]  /*1540*/  FFMA R30, R31, R31, R30 ;  /* 0x0000001f1f1e7223 */ /* 0x000fe2000000001e */
[----:B------:R-:W-:-:S04]  /*1550*/  FADD R31, R15, -R19 ;  /* 0x800000130f1f7221 */ /* 0x000fc80000000000 */
[----:B------:R-:W-:Y:S01]  /*1560*/  FFMA R31, R31, R31, R30 ;  /* 0x0000001f1f1f7223 */ /* 0x000fe2000000001e */
[----:B------:R-:W-:-:S03]  /*1570*/  HFMA2 R30, -RZ, RZ, 0.96630859375, -0.0022525787353515625 ;  /* 0x3bbb989dff1e7431 */ /* 0x000fc600000001ff */
[----:B------:R-:W-:Y:S01]  /*1580*/  FMUL R31, R31, -0.0049999998882412910461 ;  /* 0xbba3d70a1f1f7820 */ /* 0x000fe20000400000 */
[----:B------:R-:W-:-:S03]  /*1590*/  MOV R33, 0x437c0000 ;  /* 0x437c000000217802 */ /* 0x000fc60000000f00 */
[----:B------:R-:W-:-:S04]  /*15a0*/  FFMA.SAT R30, R31, R30, 0.5 ;  /* 0x3f0000001f1e7423 */ /* 0x000fc8000000201e */
[----:B------:R-:W-:Y:S01]  /*15b0*/  FFMA.RM R30, R30, R33, 12582913 ;  /* 0x4b4000011e1e7423 */ /* 0x000fe20000004021 */
[----:B------:R-:W-:-:S03]  /*15c0*/  FFMA R29, R34, R34, R29 ;  /* 0x00000022221d7223 */ /* 0x000fc6000000001d */
[----:B------:R-:W-:Y:S01]  /*15d0*/  FADD R32, R30, -12583039 ;  /* 0xcb40007f1e207421 */ /* 0x000fe20000000000 */
[----:B------:R-:W-:Y:S02]  /*15e0*/  FFMA R46, R28, R28, R29 ;  /* 0x0000001c1c2e7223 */ /* 0x000fe4000000001d */
[----:B------:R-:W0:Y:S01]  /*15f0*/  LDC.64 R28, c[0x0][0x380] ;  /* 0x0000e000ff1c7b82 */ /* 0x000e220000000a00 */
[----:B------:R-:W-:-:S04]  /*1600*/  FFMA R32, R31, 1.4426950216293334961, -R32 ;  /* 0x3fb8aa3b1f207823 */ /* 0x000fc80000000820 */
[----:B------:R-:W-:-:S04]  /*1610*/  FFMA R45, R31, 1.925963033500011079e-08, R32 ;  /* 0x32a570601f2d7823 */ /* 0x000fc80000000020 */
[----:B------:R-:W1:Y:S01]  /*1620*/  MUFU.EX2 R34, R45 ;  /* 0x0000002d00227308 */ /* 0x000e620000000800 */
[----:B------:R-:W-:Y:S02]  /*1630*/  SHF.L.U32 R31, R30, 0x17, RZ ;  /* 0x000000171e1f7819 */ /* 0x000fe400000006ff */
[----:B------:R-:W-:-:S05]  /*1640*/  SHF.L.U32 R33, R44, 0x1, RZ ;  /* 0x000000012c217819 */ /* 0x000fca00000006ff */
[----:B0-----:R-:W-:-:S04]  /*1650*/  IMAD.WIDE R28, R33, 0x4, R28 ;  /* 0x00000004211c7825 */ /* 0x001fc800078e021c */
[----:B-1----:R-:W-:Y:S01]  /*1660*/  FMUL R34, R31, R34 ;  /* 0x000000221f227220 */ /* 0x002fe20000400000 */
[----:B------:R-:W0:Y:S08]  /*1670*/  LDC.64 R32, c[0x0][0x388] ;  /* 0x0000e200ff207b82 */ /* 0x000e300000000a00 */
[----:B------:R-:W1:Y:S01]  /*1680*/  LDC.64 R30, c[0x0][0x3a8] ;  /* 0x0000ea00ff1e7b82 */ /* 0x000e620000000a00 */
[----:B------:R-:W-:Y:S01]  /*1690*/  FFMA R46, R35, R35, R46 ;  /* 0x00000023232e7223 */ /* 0x000fe2000000002e */
[----:B------:R-:W-:Y:S01]  /*16a0*/  FADD R35, -R8, R36 ;  /* 0x0000002408237221 */ /* 0x000fe20000000100 */
[----:B------:R-:W-:-:S03]  /*16b0*/  IMAD R44, R44, R3, R0 ;  /* 0x000000032c2c7224 */ /* 0x000fc600078e0200 */
[----:B------:R-:W-:Y:S01]  /*16c0*/  FFMA R8, R35, R35, R46 ;  /* 0x0000002323087223 */ /* 0x000fe2000000002e */
[----:B------:R-:W-:Y:S01]  /*16d0*/  SHF.L.U32 R35, R0, 0x1, RZ ;  /* 0x0000000100237819 */ /* 0x000fe200000006ff */
[----:B------:R-:W2:Y:S04]  /*16e0*/  LDC.64 R46, c[0x0][0x3a0] ;  /* 0x0000e800ff2e7b82 */ /* 0x000ea80000000a00 */
[----:B0-----:R-:W-:-:S04]  /*16f0*/  IMAD.WIDE.U32 R32, R35, 0x4, R32 ;  /* 0x0000000423207825 */ /* 0x001fc800078e0020 */
[----:B-1----:R-:W-:-:S05]  /*1700*/  IMAD.WIDE R30, R44, 0x4, R30 ;  /* 0x000000042c1e7825 */ /* 0x002fca00078e021e */
[----:B------:R0:W-:Y:S04]  /*1710*/  STG.E desc[UR6][R30.64], R34 ;  /* 0x000000221e007986 */ /* 0x0001e8000c101906 */
[----:B------:R-:W3:Y:S04]  /*1720*/  LDG.E R0, desc[UR6][R28.64] ;  /* 0x000000061c007981 */ /* 0x000ee8000c1e1900 */
[----:B------:R-:W3:Y:S01]  /*1730*/  LDG.E R45, desc[UR6][R32.64] ;  /* 0x00000006202d7981 */ /* 0x000ee2000c1e1900 */
[----:B------:R-:W-:Y:S01]  /*1740*/  FADD R35, R4, -R40 ;  /* 0x8000002804237221 */ /* 0x000fe20000000000 */
[----:B------:R-:W-:-:S03]  /*1750*/  FADD R9, -R9, R37 ;  /* 0x0000002509097221 */ /* 0x000fc60000000100 */
[----:B------:R-:W-:Y:S01]  /*1760*/  FFMA R8, R35, R35, R8 ;  /* 0x0000002323087223 */ /* 0x000fe20000000008 */
[----:B------:R-:W-:-:S03]  /*1770*/  FADD R5, R5, -R41 ;  /* 0x8000002905057221 */ /* 0x000fc60000000000 */
[----:B------:R-:W-:Y:S01]  /*1780*/  FFMA R8, R9, R9, R8 ;  /* 0x0000000909087223 */ /* 0x000fe20000000008 */
        /* <DEDUP_REMOVED lines=9> */
[----:B------:R-:W-:-:S04]  /*1820*/  FFMA R8, R7, R7, R8 ;  /* 0x0000000707087223 */ /* 0x000fc80000000008 */
[----:B------:R-:W-:Y:S01]  /*1830*/  FFMA R8, R5, R5, R8 ;  /* 0x0000000505087223 */ /* 0x000fe20000000008 */
[----:B------:R-:W-:Y:S01]  /*1840*/  FADD R5, R20, -R16 ;  /* 0x8000001014057221 */ /* 0x000fe20000000000 */
[----:B------:R-:W-:-:S03]  /*1850*/  FADD R13, -R25, R13 ;  /* 0x0000000d190d7221 */ /* 0x000fc60000000100 */
[----:B------:R-:W-:Y:S01]  /*1860*/  FFMA R8, R5, R5, R8 ;  /* 0x0000000505087223 */ /* 0x000fe20000000008 */
[----:B------:R-:W-:-:S03]  /*1870*/  FADD R17, R21, -R17 ;  /* 0x8000001115117221 */ /* 0x000fc60000000000 */
[----:B------:R-:W-:Y:S01]  /*1880*/  FFMA R8, R13, R13, R8 ;  /* 0x0000000d0d087223 */ /* 0x000fe20000000008 */
[----:B------:R-:W-:-:S03]  /*1890*/  FADD R5, -R26, R14 ;  /* 0x0000000e1a057221 */ /* 0x000fc60000000100 */
[----:B------:R-:W-:Y:S01]  /*18a0*/  FFMA R8, R17, R17, R8 ;  /* 0x0000001111087223 */ /* 0x000fe20000000008 */
[----:B---3--:R-:W-:Y:S01]  /*18b0*/  IMAD R49, R0, UR4, R45 ;  /* 0x0000000400317c24 */ /* 0x008fe2000f8e022d */
[----:B------:R-:W-:-:S05]  /*18c0*/  SHF.L.U32 R45, R44, 0x1, RZ ;  /* 0x000000012c2d7819 */ /* 0x000fca00000006ff */
[----:B--2---:R-:W-:-:S05]  /*18d0*/  IMAD.WIDE R46, R45, 0x4, R46 ;  /* 0x000000042d2e7825 */ /* 0x004fca00078e022e */
[----:B------:R-:W-:Y:S04]  /*18e0*/  STG.E desc[UR6][R46.64], R49 ;  /* 0x000000312e007986 */ /* 0x000fe8000c101906 */
[----:B------:R-:W2:Y:S04]  /*18f0*/  LDG.E R45, desc[UR6][R28.64+0x4] ;  /* 0x000004061c2d7981 */ /* 0x000ea8000c1e1900 */
[----:B------:R-:W2:Y:S01]  /*1900*/  LDG.E R0, desc[UR6][R32.64+0x4] ;  /* 0x0000040620007981 */ /* 0x000ea2000c1e1900 */
[----:B------:R-:W-:Y:S01]  /*1910*/  FADD R7, R22, -R18 ;  /* 0x8000001216077221 */ /* 0x000fe20000000000 */
[----:B------:R-:W-:Y:S01]  /*1920*/  FFMA R8, R5, R5, R8 ;  /* 0x0000000505087223 */ /* 0x000fe20000000008 */
[----:B------:R-:W-:-:S03]  /*1930*/  FADD R15, -R27, R15 ;  /* 0x0000000f1b0f7221 */ /* 0x000fc60000000100 */
[----:B------:R-:W-:Y:S01]  /*1940*/  FFMA R8, R7, R7, R8 ;  /* 0x0000000707087223 */ /* 0x000fe20000000008 */
[----:B------:R-:W-:Y:S01]  /*1950*/  FADD R19, R23, -R19 ;  /* 0x8000001317137221 */ /* 0x000fe20000000000 */
[----:B------:R-:W-:Y:S02]  /*1960*/  HFMA2 R5, -RZ, RZ, 0.96630859375, -0.0022525787353515625 ;  /* 0x3bbb989dff057431 */ /* 0x000fe400000001ff */
[----:B------:R-:W-:-:S04]  /*1970*/  FFMA R8, R15, R15, R8 ;  /* 0x0000000f0f087223 */ /* 0x000fc80000000008 */
[----:B------:R-:W-:Y:S01]  /*1980*/  FFMA R8, R19, R19, R8 ;  /* 0x0000001313087223 */ /* 0x000fe20000000008 */
[----:B------:R-:W-:-:S03]  /*1990*/  MOV R7, 0x437c0000 ;  /* 0x437c000000077802 */ /* 0x000fc60000000f00 */
[----:B------:R-:W-:-:S04]  /*19a0*/  FMUL R8, R8, -0.0049999998882412910461 ;  /* 0xbba3d70a08087820 */ /* 0x000fc80000400000 */
[----:B------:R-:W-:-:S04]  /*19b0*/  FFMA.SAT R4, R8, R5, 0.5 ;  /* 0x3f00000008047423 */ /* 0x000fc80000002005 */
[----:B------:R-:W-:-:S04]  /*19c0*/  FFMA.RM R4, R4, R7, 12582913 ;  /* 0x4b40000104047423 */ /* 0x000fc80000004007 */
[----:B------:R-:W-:-:S04]  /*19d0*/  FADD R5, R4, -12583039 ;  /* 0xcb40007f04057421 */ /* 0x000fc80000000000 */
[----:B------:R-:W-:-:S04]  /*19e0*/  FFMA R5, R8, 1.4426950216293334961, -R5 ;  /* 0x3fb8aa3b08057823 */ /* 0x000fc80000000805 */
[----:B------:R-:W-:-:S06]  /*19f0*/  FFMA R5, R8, 1.925963033500011079e-08, R5 ;  /* 0x32a5706008057823 */ /* 0x000fcc0000000005 */
[----:B------:R-:W1:Y:S01]  /*1a00*/  MUFU.EX2 R5, R5 ;  /* 0x0000000500057308 */ /* 0x000e620000000800 */
[----:B------:R-:W-:Y:S01]  /*1a10*/  SHF.L.U32 R4, R4, 0x17, RZ ;  /* 0x0000001704047819 */ /* 0x000fe200000006ff */
[----:B------:R-:W-:-:S04]  /*1a20*/  IMAD R3, R3, R2, RZ ;  /* 0x0000000203037224 */ /* 0x000fc800078e02ff */
[----:B0-----:R-:W-:-:S04]  /*1a30*/  IMAD.WIDE R30, R3, 0x4, R30 ;  /* 0x00000004031e7825 */ /* 0x001fc800078e021e */
[----:B-1----:R-:W-:Y:S01]  /*1a40*/  FMUL R7, R4, R5 ;  /* 0x0000000504077220 */ /* 0x002fe20000400000 */
[----:B--2---:R-:W-:-:S05]  /*1a50*/  IMAD R45, R45, UR4, R0 ;  /* 0x000000042d2d7c24 */ /* 0x004fca000f8e0200 */
[----:B------:R-:W-:Y:S04]  /*1a60*/  STG.E desc[UR6][R46.64+0x4], R45 ;  /* 0x0000042d2e007986 */ /* 0x000fe8000c101906 */
[----:B------:R-:W-:Y:S04]  /*1a70*/  STG.E desc[UR6][R30.64], R7 ;  /* 0x000000071e007986 */ /* 0x000fe8000c101906 */
[----:B------:R-:W2:Y:S04]  /*1a80*/  LDG.E R0, desc[UR6][R28.64+0x4] ;  /* 0x000004061c007981 */ /* 0x000ea8000c1e1900 */
[----:B------:R-:W2:Y:S01]  /*1a90*/  LDG.E R9, desc[UR6][R32.64] ;  /* 0x0000000620097981 */ /* 0x000ea2000c1e1900 */
[----:B------:R-:W-:-:S04]  /*1aa0*/  IMAD.WIDE R2, R3, 0x8, R46 ;  /* 0x0000000803027825 */ /* 0x000fc800078e022e */
[----:B--2---:R-:W-:-:S05]  /*1ab0*/  IMAD R9, R0, UR4, R9 ;  /* 0x0000000400097c24 */ /* 0x004fca000f8e0209 */
[----:B------:R-:W-:Y:S04]  /*1ac0*/  STG.E desc[UR6][R2.64], R9 ;  /* 0x0000000902007986 */ /* 0x000fe8000c101906 */
[----:B------:R-:W2:Y:S04]  /*1ad0*/  LDG.E R0, desc[UR6][R28.64] ;  /* 0x000000061c007981 */ /* 0x000ea8000c1e1900 */
[----:B------:R-:W2:Y:S02]  /*1ae0*/  LDG.E R5, desc[UR6][R32.64+0x4] ;  /* 0x0000040620057981 */ /* 0x000ea4000c1e1900 */
[----:B--2---:R-:W-:-:S05]  /*1af0*/  IMAD R5, R0, UR4, R5 ;  /* 0x0000000400057c24 */ /* 0x004fca000f8e0205 */
[----:B------:R-:W-:Y:S01]  /*1b00*/  STG.E desc[UR6][R2.64+0x4], R5 ;  /* 0x0000040502007986 */ /* 0x000fe2000c101906 */
[----:B------:R-:W-:Y:S05]  /*1b10*/  EXIT ;  /* 0x000000000000794d */ /* 0x000fea0003800000 */
.L_x_5:
        /* <DEDUP_REMOVED lines=14> */
.L_x_9:


//--------------------- .text._Z15create_kron_matPiS_PfS0_S_S0_iii --------------------------
	.section	.text._Z15create_kron_matPiS_PfS0_S_S0_iii,"ax",@progbits
	.align	128
        .global         _Z15create_kron_matPiS_PfS0_S_S0_iii
        .type           _Z15create_kron_matPiS_PfS0_S_S0_iii,@function
        .size           _Z15create_kron_matPiS_PfS0_S_S0_iii,(.L_x_10 - _Z15create_kron_matPiS_PfS0_S_S0_iii)
        .other          _Z15create_kron_matPiS_PfS0_S_S0_iii,@"STO_CUDA_ENTRY STV_DEFAULT"
_Z15create_kron_matPiS_PfS0_S_S0_iii:
.text._Z15create_kron_matPiS_PfS0_S_S0_iii:
        /* <DEDUP_REMOVED lines=13> */
[----:B------:R-:W0:Y:S01]  /*00d0*/  LDC.64 R2, c[0x0][0x390] ;  /* 0x0000e400ff027b82 */ /* 0x000e220000000a00 */
[----:B------:R-:W1:Y:S01]  /*00e0*/  LDCU.64 UR4, c[0x0][0x358] ;  /* 0x00006b00ff0477ac */ /* 0x000e620008000a00 */
[----:B------:R-:W-:Y:S02]  /*00f0*/  IMAD R9, R11, 0x28, RZ ;  /* 0x000000280b097824 */ /* 0x000fe400078e02ff */
[----:B------:R-:W-:Y:S01]  /*0100*/  IMAD R13, R10, 0x28, RZ ;  /* 0x000000280a0d7824 */ /* 0x000fe200078e02ff */
[----:B------:R-:W2:Y:S03]  /*0110*/  LDCU UR6, c[0x0][0x3b8] ;  /* 0x00007700ff0677ac */ /* 0x000ea60008000800 */
[----:B------:R-:W3:Y:S01]  /*0120*/  LDC.64 R6, c[0x0][0x398] ;  /* 0x0000e600ff067b82 */ /* 0x000ee20000000a00 */
[----:B0-----:R-:W-:-:S05]  /*0130*/  IMAD.WIDE R2, R9, 0x4, R2 ;  /* 0x0000000409027825 */ /* 0x001fca00078e0202 */
[----:B-1----:R-:W4:Y:S01]  /*0140*/  LDG.E R0, desc[UR4][R2.64] ;  /* 0x0000000402007981 */ /* 0x002f22000c1e1900 */
[----:B---3--:R-:W-:-:S03]  /*0150*/  IMAD.WIDE.U32 R8, R13, 0x4, R6 ;  /* 0x000000040d087825 */ /* 0x008fc600078e0006 */
[----:B------:R-:W3:Y:S04]  /*0160*/  LDG.E R22, desc[UR4][R2.64+0x4] ;  /* 0x0000040402167981 */ /* 0x000ee8000c1e1900 */
[----:B------:R-:W4:Y:S04]  /*0170*/  LDG.E R25, desc[UR4][R8.64] ;  /* 0x0000000408197981 */ /* 0x000f28000c1e1900 */
[----:B------:R-:W3:Y:S04]  /*0180*/  LDG.E R27, desc[UR4][R8.64+0x4] ;  /* 0x00000404081b7981 */ /* 0x000ee8000c1e1900 */
[----:B------:R-:W5:Y:S04]  /*0190*/  LDG.E R20, desc[UR4][R2.64+0x8] ;  /* 0x0000080402147981 */ /* 0x000f68000c1e1900 */
[----:B------:R-:W5:Y:S04]  /*01a0*/  LDG.E R23, desc[UR4][R8.64+0x8] ;  /* 0x0000080408177981 */ /* 0x000f68000c1e1900 */
[----:B------:R-:W2:Y:S04]  /*01b0*/  LDG.E R21, desc[UR4][R2.64+0xc] ;  /* 0x00000c0402157981 */ /* 0x000ea8000c1e1900 */
        /* <DEDUP_REMOVED lines=9> */
[----:B------:R-:W2:Y:S01]  /*0250*/  LDG.E R26, desc[UR4][R2.64+0x94] ;  /* 0x00009404021a7981 */ /* 0x000ea2000c1e1900 */
[----:B----4-:R-:W-:-:S03]  /*0260*/  FADD R0, R0, -R25 ;  /* 0x8000001900007221 */ /* 0x010fc60000000000 */
[----:B------:R-:W4:Y:S01]  /*0270*/  LDG.E R25, desc[UR4][R8.64+0x20] ;  /* 0x0000200408197981 */ /* 0x000f22000c1e1900 */
[----:B---3--:R-:W-:-:S03]  /*0280*/  FADD R27, R22, -R27 ;  /* 0x8000001b161b7221 */ /* 0x008fc60000000000 */
[----:B------:R-:W4:Y:S01]  /*0290*/  LDG.E R22, desc[UR4][R2.64+0x20] ;  /* 0x0000200402167981 */ /* 0x000f22000c1e1900 */
[----:B------:R-:W-:-:S04]  /*02a0*/  FFMA R0, R0, R0, RZ ;  /* 0x0000000000007223 */ /* 0x000fc800000000ff */
[----:B------:R-:W-:Y:S01]  /*02b0*/  FFMA R0, R27, R27, R0 ;  /* 0x0000001b1b007223 */ /* 0x000fe20000000000 */
[----:B-----5:R-:W-:Y:S02]  /*02c0*/  FADD R27, R20, -R23 ;  /* 0x80000017141b7221 */ /* 0x020fe40000000000 */
[----:B------:R-:W3:Y:S04]  /*02d0*/  LDG.E R20, desc[UR4][R2.64+0x24] ;  /* 0x0000240402147981 */ /* 0x000ee8000c1e1900 */
[----:B------:R-:W3:Y:S01]  /*02e0*/  LDG.E R23, desc[UR4][R8.64+0x24] ;  /* 0x0000240408177981 */ /* 0x000ee2000c1e1900 */
[----:B------:R-:W-:Y:S01]  /*02f0*/  FFMA R0, R27, R27, R0 ;  /* 0x0000001b1b007223 */ /* 0x000fe20000000000 */
[----:B--2---:R-:W-:Y:S02]  /*0300*/  FADD R27, R21, -R18 ;  /* 0x80000012151b7221 */ /* 0x004fe40000000000 */
[----:B------:R-:W2:Y:S04]  /*0310*/  LDG.E R18, desc[UR4][R2.64+0x28] ;  /* 0x0000280402127981 */ /* 0x000ea8000c1e1900 */
[----:B------:R-:W2:Y:S01]  /*0320*/  LDG.E R21, desc[UR4][R8.64+0x28] ;  /* 0x0000280408157981 */ /* 0x000ea2000c1e1900 */
[----:B------:R-:W-:Y:S01]  /*0330*/  FFMA R0, R27, R27, R0 ;  /* 0x0000001b1b007223 */ /* 0x000fe20000000000 */
[----:B------:R-:W-:-:S04]  /*0340*/  FADD R13, R13, -R16 ;  /* 0x800000100d0d7221 */ /* 0x000fc80000000000 */
[----:B------:R-:W-:Y:S02]  /*0350*/  FFMA R16, R13, R13, R0 ;  /* 0x0000000d0d107223 */ /* 0x000fe40000000000 */
        /* <DEDUP_REMOVED lines=8> */
[----:B------:R-:W5:Y:S04]  /*03e0*/  LDG.E R12, desc[UR4][R2.64+0x34] ;  /* 0x00003404020c7981 */ /* 0x000f68000c1e1900 */
[----:B------:R-:W5:Y:S01]  /*03f0*/  LDG.E R15, desc[UR4][R8.64+0x34] ;  /* 0x00003404080f7981 */ /* 0x000f62000c1e1900 */
[----:B------:R-:W-:-:S03]  /*0400*/  FADD R27, R14, -R17 ;  /* 0x800000110e1b7221 */ /* 0x000fc60000000000 */
[----:B------:R-:W5:Y:S04]  /*0410*/  LDG.E R14, desc[UR4][R2.64+0x38] ;  /* 0x00003804020e7981 */ /* 0x000f68000c1e1900 */
[----:B------:R-:W5:Y:S01]  /*0420*/  LDG.E R17, desc[UR4][R8.64+0x38] ;  /* 0x0000380408117981 */ /* 0x000f62000c1e1900 */
[----:B------:R-:W-:Y:S01]  /*0430*/  FFMA R24, R27, R27, R24 ;  /* 0x0000001b1b187223 */ /* 0x000fe20000000018 */
[----:B----4-:R-:W-:Y:S02]  /*0440*/  FADD R27, R22, -R25 ;  /* 0x80000019161b7221 */ /* 0x010fe40000000000 */
[----:B------:R-:W4:Y:S04]  /*0450*/  LDG.E R22, desc[UR4][R2.64+0x3c] ;  /* 0x00003c0402167981 */ /* 0x000f28000c1e1900 */
[----:B------:R-:W4:Y:S01]  /*0460*/  LDG.E R25, desc[UR4][R8.64+0x3c] ;  /* 0x00003c0408197981 */ /* 0x000f22000c1e1900 */
[----:B------:R-:W-:Y:S01]  /*0470*/  FFMA R24, R27, R27, R24 ;  /* 0x0000001b1b187223 */ /* 0x000fe20000000018 */
[----:B---3--:R-:W-:-:S02]  /*0480*/  FADD R27, R20, -R23 ;  /* 0x80000017141b7221 */ /* 0x008fc40000000000 */
[----:B------:R-:W3:Y:S04]  /*0490*/  LDG.E R20, desc[UR4][R2.64+0x40] ;  /* 0x0000400402147981 */ /* 0x000ee8000c1e1900 */
[----:B------:R-:W3:Y:S01]  /*04a0*/  LDG.E R23, desc[UR4][R8.64+0x40] ;  /* 0x0000400408177981 */ /* 0x000ee2000c1e1900 */
[----:B------:R-:W-:Y:S01]  /*04b0*/  FFMA R24, R27, R27, R24 ;  /* 0x0000001b1b187223 */ /* 0x000fe20000000018 */
[----:B--2---:R-:W-:Y:S02]  /*04c0*/  FADD R27, R18, -R21 ;  /* 0x80000015121b7221 */ /* 0x004fe40000000000 */
[----:B------:R-:W2:Y:S04]  /*04d0*/  LDG.E R18, desc[UR4][R2.64+0x44] ;  /* 0x0000440402127981 */ /* 0x000ea8000c1e1900 */
[----:B------:R-:W2:Y:S01]  /*04e0*/  LDG.E R21, desc[UR4][R8.64+0x44] ;  /* 0x0000440408157981 */ /* 0x000ea2000c1e1900 */
[----:B------:R-:W-:Y:S01]  /*04f0*/  FFMA R24, R27, R27, R24 ;  /* 0x0000001b1b187223 */ /* 0x000fe20000000018 */
[----:B-----5:R-:W-:-:S02]  /*0500*/  FADD R13, R0, -R13 ;  /* 0x8000000d000d7221 */ /* 0x020fc40000000000 */
[----:B------:R-:W5:Y:S02]  /*0510*/  LDG.E R0, desc[UR4][R2.64+0x48] ;  /* 0x0000480402007981 */ /* 0x000f64000c1e1900 */
[----:B------:R-:W-:Y:S02]  /*0520*/  FFMA R24, R13, R13, R24 ;  /* 0x0000000d0d187223 */ /* 0x000fe40000000018 */
[----:B------:R-:W5:Y:S01]  /*0530*/  LDG.E R13, desc[UR4][R8.64+0x48] ;  /* 0x00004804080d7981 */ /* 0x000f62000c1e1900 */
[----:B------:R-:W-:-:S03]  /*0540*/  FADD R19, R16, -R19 ;  /* 0x8000001310137221 */ /* 0x000fc60000000000 */
[----:B------:R-:W5:Y:S01]  /*0550*/  LDG.E R16, desc[UR4][R2.64+0x54] ;  /* 0x0000540402107981 */ /* 0x000f62000c1e1900 */
[----:B------:R-:W-:Y:S01]  /*0560*/  FFMA R24, R19, R19, R24 ;  /* 0x0000001313187223 */ /* 0x000fe20000000018 */
[----:B------:R-:W-:Y:S02]  /*0570*/  FADD R19, R12, -R15 ;  /* 0x8000000f0c137221 */ /* 0x000fe40000000000 */
[----:B------:R-:W5:Y:S02]  /*0580*/  LDG.E R12, desc[UR4][R2.64+0x4c] ;  /* 0x00004c04020c7981 */ /* 0x000f64000c1e1900 */
[----:B------:R-:W-:Y:S02]  /*0590*/  FFMA R24, R19, R19, R24 ;  /* 0x0000001313187223 */ /* 0x000fe40000000018 */
[----:B------:R-:W5:Y:S01]  /*05a0*/  LDG.E R15, desc[UR4][R8.64+0x4c] ;  /* 0x00004c04080f7981 */ /* 0x000f62000c1e1900 */
[----:B------:R-:W-:-:S03]  /*05b0*/  FADD R19, R14, -R17 ;  /* 0x800000110e137221 */ /* 0x000fc60000000000 */
[----:B------:R-:W5:Y:S04]  /*05c0*/  LDG.E R14, desc[UR4][R2.64+0x50] ;  /* 0x00005004020e7981 */ /* 0x000f68000c1e1900 */
[----:B------:R-:W5:Y:S01]  /*05d0*/  LDG.E R17, desc[UR4][R8.64+0x50] ;  /* 0x0000500408117981 */ /* 0x000f62000c1e1900 */
[----:B------:R-:W-:-:S03]  /*05e0*/  FFMA R24, R19, R19, R24 ;  /* 0x0000001313187223 */ /* 0x000fc60000000018 */
[----:B------:R-:W5:Y:S01]  /*05f0*/  LDG.E R19, desc[UR4][R8.64+0x54] ;  /* 0x0000540408137981 */ /* 0x000f62000c1e1900 */
[----:B----4-:R-:W-:-:S03]  /*0600*/  FADD R27, R22, -R25 ;  /* 0x80000019161b7221 */ /* 0x010fc60000000000 */
[----:B------:R-:W4:Y:S04]  /*0610*/  LDG.E R22, desc[UR4][R2.64+0x58] ;  /* 0x0000580402167981 */ /* 0x000f28000c1e1900 */
[----:B------:R-:W4:Y:S01]  /*0620*/  LDG.E R25, desc[UR4][R8.64+0x58] ;  /* 0x0000580408197981 */ /* 0x000f22000c1e1900 */
[----:B------:R-:W-:Y:S01]  /*0630*/  FFMA R24, R27, R27, R24 ;  /* 0x0000001b1b187223 */ /* 0x000fe20000000018 */
[----:B---3--:R-:W-:Y:S02]  /*0640*/  FADD R27, R20, -R23 ;  /* 0x80000017141b7221 */ /* 0x008fe40000000000 */
[----:B------:R-:W3:Y:S04]  /*0650*/  LDG.E R23, desc[UR4][R2.64+0x5c] ;  /* 0x00005c0402177981 */ /* 0x000ee8000c1e1900 */
[----:B------:R-:W3:Y:S01]  /*0660*/  LDG.E R20, desc[UR4][R8.64+0x5c] ;  /* 0x00005c0408147981 */ /* 0x000ee2000c1e1900 */
[----:B------:R-:W-:Y:S01]  /*0670*/  FFMA R24, R27, R27, R24 ;  /* 0x0000001b1b187223 */ /* 0x000fe20000000018 */
[----:B--2---:R-:W-:-:S02]  /*0680*/  FADD R27, R18, -R21 ;  /* 0x80000015121b7221 */ /* 0x004fc40000000000 */
[----:B------:R-:W2:Y:S04]  /*0690*/  LDG.E R21, desc[UR4][R2.64+0x60] ;  /* 0x0000600402157981 */ /* 0x000ea8000c1e1900 */
[----:B------:R-:W2:Y:S01]  /*06a0*/  LDG.E R18, desc[UR4][R8.64+0x60] ;  /* 0x0000600408127981 */ /* 0x000ea2000c1e1900 */
[----:B------:R-:W-:Y:S01]  /*06b0*/  FFMA R24, R27, R27, R24 ;  /* 0x0000001b1b187223 */ /* 0x000fe20000000018 */
[----:B-----5:R-:W-:Y:S02]  /*06c0*/  FADD R13, R0, -R13 ;  /* 0x8000000d000d7221 */ /* 0x020fe40000000000 */
[----:B------:R-:W5:Y:S02]  /*06d0*/  LDG.E R0, desc[UR4][R2.64+0x64] ;  /* 0x0000640402007981 */ /* 0x000f64000c1e1900 */
[----:B------:R-:W-:-:S02]  /*06e0*/  FFMA R24, R13, R13, R24 ;  /* 0x0000000d0d187223 */ /* 0x000fc40000000018 */
[----:B------:R-:W5:Y:S01]  /*06f0*/  LDG.E R13, desc[UR4][R8.64+0x64] ;  /* 0x00006404080d7981 */ /* 0x000f62000c1e1900 */
[----:B------:R-:W-:-:S03]  /*0700*/  FADD R15, R12, -R15 ;  /* 0x8000000f0c0f7221 */ /* 0x000fc60000000000 */
[----:B------:R-:W5:Y:S01]  /*0710*/  LDG.E R12, desc[UR4][R8.64+0x68] ;  /* 0x00006804080c7981 */ /* 0x000f62000c1e1900 */
[----:B------:R-:W-:-:S03]  /*0720*/  FFMA R24, R15, R15, R24 ;  /* 0x0000000f0f187223 */ /* 0x000fc60000000018 */
        /* <DEDUP_REMOVED lines=8> */
[----:B----4-:R-:W-:-:S03]  /*07b0*/  FADD R19, R22, -R25 ;  /* 0x8000001916137221 */ /* 0x010fc60000000000 */
[----:B------:R-:W4:Y:S01]  /*07c0*/  LDG.E R25, desc[UR4][R8.64+0x70] ;  /* 0x0000700408197981 */ /* 0x000f22000c1e1900 */
[----:B------:R-:W-:-:S03]  /*07d0*/  FFMA R24, R19, R19, R24 ;  /* 0x0000001313187223 */ /* 0x000fc60000000018 */
[----:B------:R-:W4:Y:S04]  /*07e0*/  LDG.E R22, desc[UR4][R2.64+0x74] ;  /* 0x0000740402167981 */ /* 0x000f28000c1e1900 */
[----:B------:R-:W4:Y:S01]  /*07f0*/  LDG.E R19, desc[UR4][R8.64+0x74] ;  /* 0x0000740408137981 */ /* 0x000f22000c1e1900 */
[----:B---3--:R-:W-:-:S03]  /*0800*/  FADD R27, R23, -R20 ;  /* 0x80000014171b7221 */ /* 0x008fc60000000000 */
[----:B------:R-:W3:Y:S04]  /*0810*/  LDG.E R23, desc[UR4][R2.64+0x78] ;  /* 0x0000780402177981 */ /* 0x000ee8000c1e1900 */
[----:B------:R-:W3:Y:S01]  /*0820*/  LDG.E R20, desc[UR4][R8.64+0x78] ;  /* 0x0000780408147981 */ /* 0x000ee2000c1e1900 */
[----:B------:R-:W-:Y:S01]  /*0830*/  FFMA R24, R27, R27, R24 ;  /* 0x0000001b1b187223 */ /* 0x000fe20000000018 */
[----:B--2---:R-:W-:Y:S02]  /*0840*/  FADD R27, R21, -R18 ;  /* 0x80000012151b7221 */ /* 0x004fe40000000000 */
[----:B------:R-:W2:Y:S04]  /*0850*/  LDG.E R21, desc[UR4][R2.64+0x7c] ;  /* 0x00007c0402157981 */ /* 0x000ea8000c1e1900 */
[----:B------:R-:W2:Y:S01]  /*0860*/  LDG.E R18, desc[UR4][R8.64+0x7c] ;  /* 0x00007c0408127981 */ /* 0x000ea2000c1e1900 */
[----:B------:R-:W-:-:S03]  /*0870*/  FFMA R24, R27, R27, R24 ;  /* 0x0000001b1b187223 */ /* 0x000fc60000000018 */
[----:B------:R-:W2:Y:S01]  /*0880*/  LDG.E R27, desc[UR4][R8.64+0x9c] ;  /* 0x00009c04081b7981 */ /* 0x000ea2000c1e1900 */
[----:B-----5:R-:W-:-:S03]  /*0890*/  FADD R13, R0, -R13 ;  /* 0x8000000d000d7221 */ /* 0x020fc60000000000 */
        /* <DEDUP_REMOVED lines=11> */
[----:B----4-:R-:W-:-:S03]  /*0950*/  FADD R25, R16, -R25 ;  /* 0x8000001910197221 */ /* 0x010fc60000000000 */
[----:B------:R-:W4:Y:S01]  /*0960*/  LDG.E R16, desc[UR4][R8.64+0x8c] ;  /* 0x00008c0408107981 */ /* 0x000f22000c1e1900 */
[----:B------:R-:W-:Y:S01]  /*0970*/  FFMA R24, R25, R25, R24 ;  /* 0x0000001919187223 */ /* 0x000fe20000000018 */
[----:B------:R-:W-:Y:S02]  /*0980*/  FADD R25, R22, -R19 ;  /* 0x8000001316197221 */ /* 0x000fe40000000000 */
[----:B------:R-:W4:Y:S02]  /*0990*/  LDG.E R19, desc[UR4][R2.64+0x8c] ;  /* 0x00008c0402137981 */ /* 0x000f24000c1e1900 */
[----:B------:R-:W-:Y:S02]  /*09a0*/  FFMA R24, R25, R25, R24 ;  /* 0x0000001919187223 */ /* 0x000fe40000000018 */
[----:B------:R-:W4:Y:S01]  /*09b0*/  LDG.E R22, desc[UR4][R8.64+0x98] ;  /* 0x0000980408167981 */ /* 0x000f22000c1e1900 */
[----:B---3--:R-:W-:-:S03]  /*09c0*/  FADD R25, R23, -R20 ;  /* 0x8000001417197221 */ /* 0x008fc60000000000 */
[----:B------:R-:W3:Y:S04]  /*09d0*/  LDG.E R20, desc[UR4][R2.64+0x90] ;  /* 0x0000900402147981 */ /* 0x000ee8000c1e1900 */
[----:B------:R-:W3:Y:S01]  /*09e0*/  LDG.E R23, desc[UR4][R8.64+0x90] ;  /* 0x0000900408177981 */ /* 0x000ee2000c1e1900 */
[----:B------:R-:W-:-:S03]  /*09f0*/  FFMA R24, R25, R25, R24 ;  /* 0x0000001919187223 */ /* 0x000fc60000000018 */
[----:B------:R-:W3:Y:S01]  /*0a00*/  LDG.E R25, desc[UR4][R8.64+0x94] ;  /* 0x0000940408197981 */ /* 0x000ee2000c1e1900 */
[----:B--2---:R-:W-:-:S03]  /*0a10*/  FADD R29, R21, -R18 ;  /* 0x80000012151d7221 */ /* 0x004fc60000000000 */
[----:B------:R-:W2:Y:S04]  /*0a20*/  LDG.E R21, desc[UR4][R2.64+0x98] ;  /* 0x0000980402157981 */ /* 0x000ea8000c1e1900 */
[----:B------:R-:W2:Y:S01]  /*0a30*/  LDG.E R18, desc[UR4][R2.64+0x9c] ;  /* 0x00009c0402127981 */ /* 0x000ea2000c1e1900 */
[----:B------:R-:W-:Y:S01]  /*0a40*/  FFMA R24, R29, R29, R24 ;  /* 0x0000001d1d187223 */ /* 0x000fe20000000018 */
[----:B-----5:R-:W-:-:S04]  /*0a50*/  FADD R13, R0, -R13 ;  /* 0x8000000d000d7221 */ /* 0x020fc80000000000 */
[----:B------:R-:W-:Y:S01]  /*0a60*/  FFMA R24, R13, R13, R24 ;  /* 0x0000000d0d187223 */ /* 0x000fe20000000018 */
[----:B------:R-:W-:Y:S02]  /*0a70*/  FADD R15, R15, -R12 ;  /* 0x8000000c0f0f7221 */ /* 0x000fe40000000000 */
[----:B------:R-:W0:Y:S02]  /*0a80*/  LDC.64 R12, c[0x0][0x388] ;  /* 0x0000e200ff0c7b82 */ /* 0x000e240000000a00 */
[----:B------:R-:W-:Y:S01]  /*0a90*/  FFMA R24, R15, R15, R24 ;  /* 0x0000000f0f187223 */ /* 0x000fe20000000018 */
[----:B------:R-:W-:-:S05]  /*0aa0*/  FADD R17, R17, -R14 ;  /* 0x8000000e11117221 */ /* 0x000fca0000000000 */
[----:B------:R-:W1:Y:S01]  /*0ab0*/  LDC.64 R14, c[0x0][0x380] ;  /* 0x0000e000ff0e7b82 */ /* 0x000e620000000a00 */
[----:B------:R-:W-:Y:S01]  /*0ac0*/  FFMA R24, R17, R17, R24 ;  /* 0x0000001111187223 */ /* 0x000fe20000000018 */
[----:B----4-:R-:W-:-:S06]  /*0ad0*/  FADD R19, R19, -R16 ;  /* 0x8000001013137221 */ /* 0x010fcc0000000000 */
[----:B------:R-:W4:Y:S01]  /*0ae0*/  LDC.64 R16, c[0x0][0x3a8] ;  /* 0x0000ea00ff107b82 */ /* 0x000f220000000a00 */
[----:B------:R-:W-:Y:S01]  /*0af0*/  FFMA R24, R19, R19, R24 ;  /* 0x0000001313187223 */ /* 0x000fe20000000018 */
[----:B---3--:R-:W-:-:S04]  /*0b00*/  FADD R23, R20, -R23 ;  /* 0x8000001714177221 */ /* 0x008fc80000000000 */
[----:B------:R-:W-:Y:S01]  /*0b10*/  FFMA R24, R23, R23, R24 ;  /* 0x0000001717187223 */ /* 0x000fe20000000018 */
[----:B------:R-:W-:Y:S01]  /*0b20*/  FADD R25, R26, -R25 ;  /* 0x800000191a197221 */ /* 0x000fe20000000000 */
[----:B--2---:R-:W-:-:S03]  /*0b30*/  FADD R21, R21, -R22 ;  /* 0x8000001615157221 */ /* 0x004fc60000000000 */
[----:B------:R-:W-:Y:S01]  /*0b40*/  FFMA R24, R25, R25, R24 ;  /* 0x0000001919187223 */ /* 0x000fe20000000018 */
[----:B------:R-:W-:-:S03]  /*0b50*/  FADD R27, R18, -R27 ;  /* 0x8000001b121b7221 */ /* 0x000fc60000000000 */
[----:B------:R-:W-:Y:S01]  /*0b60*/  FFMA R24, R21, R21, R24 ;  /* 0x0000001515187223 */ /* 0x000fe20000000018 */
[----:B------:R-:W-:-:S03]  /*0b70*/  HFMA2 R18, -RZ, RZ, 0.96630859375, -0.0022525787353515625 ;  /* 0x3bbb989dff127431 */ /* 0x000fc600000001ff */
[----:B------:R-:W-:Y:S01]  /*0b80*/  FFMA R24, R27, R27, R24 ;  /* 0x0000001b1b187223 */ /* 0x000fe20000000018 */
[----:B------:R-:W-:-:S03]  /*0b90*/  MOV R19, 0x437c0000 ;  /* 0x437c000000137802 */ /* 0x000fc60000000f00 */
[----:B------:R-:W-:-:S04]  /*0ba0*/  FMUL R9, R24, -0.0049999998882412910461 ;  /* 0xbba3d70a18097820 */ /* 0x000fc80000400000 */
[----:B------:R-:W-:-:S04]  /*0bb0*/  FFMA.SAT R0, R9, R18, 0.5 ;  /* 0x3f00000009007423 */ /* 0x000fc80000002012 */
[----:B------:R-:W-:-:S04]  /*0bc0*/  FFMA.RM R0, R0, R19, 12582913 ;  /* 0x4b40000100007423 */ /* 0x000fc80000004013 */
[----:B------:R-:W-:-:S04]  /*0bd0*/  FADD R8, R0, -12583039 ;  /* 0xcb40007f00087421 */ /* 0x000fc80000000000 */
[----:B------:R-:W-:-:S04]  /*0be0*/  FFMA R8, R9, 1.4426950216293334961, -R8 ;  /* 0x3fb8aa3b09087823 */ /* 0x000fc80000000808 */
[----:B------:R-:W-:-:S04]  /*0bf0*/  FFMA R8, R9, 1.925963033500011079e-08, R8 ;  /* 0x32a5706009087823 */ /* 0x000fc80000000008 */
[----:B------:R-:W2:Y:S01]  /*0c00*/  MUFU.EX2 R21, R8 ;  /* 0x0000000800157308 */ /* 0x000ea20000000800 */
[----:B------:R-:W-:Y:S01]  /*0c10*/  SHF.L.U32 R0, R0, 0x17, RZ ;  /* 0x0000001700007819 */ /* 0x000fe200000006ff */
[C---:B------:R-:W-:Y:S01]  /*0c20*/  IMAD R9, R11.reuse, R5, R10 ;  /* 0x000000050b097224 */ /* 0x040fe200078e020a */
[----:B------:R-:W-:Y:S02]  /*0c30*/  SHF.L.U32 R25, R10, 0x1, RZ ;  /* 0x000000010a197819 */ /* 0x000fe400000006ff */
[----:B------:R-:W-:Y:S01]  /*0c40*/  SHF.L.U32 R23, R11, 0x1, RZ ;  /* 0x000000010b177819 */ /* 0x000fe200000006ff */
[----:B----4-:R-:W-:-:S04]  /*0c50*/  IMAD.WIDE R16, R9, 0x4, R16 ;  /* 0x0000000409107825 */ /* 0x010fc800078e0210 */
[----:B0-----:R-:W-:-:S04]  /*0c60*/  IMAD.WIDE.U32 R12, R25, 0x4, R12 ;  /* 0x00000004190c7825 */ /* 0x001fc800078e000c */
[----:B-1----:R-:W-:-:S04]  /*0c70*/  IMAD.WIDE R14, R23, 0x4, R14 ;  /* 0x00000004170e7825 */ /* 0x002fc800078e020e */
[----:B--2---:R-:W-:Y:S02]  /*0c80*/  FMUL R11, R0, R21 ;  /* 0x00000015000b7220 */ /* 0x004fe40000400000 */
[----:B------:R-:W0:Y:S03]  /*0c90*/  LDC.64 R20, c[0x0][0x3a0] ;  /* 0x0000e800ff147b82 */ /* 0x000e260000000a00 */
[----:B------:R1:W-:Y:S04]  /*0ca0*/  STG.E desc[UR4][R16.64], R11 ;  /* 0x0000000b10007986 */ /* 0x0003e8000c101904 */
[----:B------:R-:W2:Y:S04]  /*0cb0*/  LDG.E R23, desc[UR4][R12.64] ;  /* 0x000000040c177981 */ /* 0x000ea8000c1e1900 */
[----:B------:R-:W2:Y:S01]  /*0cc0*/  LDG.E R0, desc[UR4][R14.64] ;  /* 0x000000040e007981 */ /* 0x000ea2000c1e1900 */
[----:B------:R-:W-:-:S05]  /*0cd0*/  SHF.L.U32 R9, R9, 0x1, RZ ;  /* 0x0000000109097819 */ /* 0x000fca00000006ff */
[----:B0-----:R-:W-:-:S04]  /*0ce0*/  IMAD.WIDE R8, R9, 0x4, R20 ;  /* 0x0000000409087825 */ /* 0x001fc800078e0214 */
[----:B--2---:R-:W-:-:S05]  /*0cf0*/  IMAD R23, R0, UR6, R23 ;  /* 0x0000000600177c24 */ /* 0x004fca000f8e0217 */
[----:B------:R0:W-:Y:S04]  /*0d00*/  STG.E desc[UR4][R8.64], R23 ;  /* 0x0000001708007986 */ /* 0x0001e8000c101904 */
[----:B------:R-:W1:Y:S04]  /*0d10*/  LDG.E R0, desc[UR4][R14.64+0x4] ;  /* 0x000004040e007981 */ /* 0x000e68000c1e1900 */
[----:B------:R-:W1:Y:S01]  /*0d20*/  LDG.E R21, desc[UR4][R12.64+0x4] ;  /* 0x000004040c157981 */ /* 0x000e62000c1e1900 */
[----:B------:R-:W-:-:S04]  /*0d30*/  IMAD.WIDE.U32 R6, R10, 0xa0, R6 ;  /* 0x000000a00a067825 */ /* 0x000fc800078e0006 */
[----:B-1----:R-:W-:-:S05]  /*0d40*/  IMAD R11, R0, UR6, R21 ;  /* 0x00000006000b7c24 */ /* 0x002fca000f8e0215 */
[----:B------:R1:W-:Y:S04]  /*0d50*/  STG.E desc[UR4][R8.64+0x4], R11 ;  /* 0x0000040b08007986 */ /* 0x0003e8000c101904 */
[----:B------:R-:W2:Y:S04]  /*0d60*/  LDG.E R0, desc[UR4][R2.64+0x50] ;  /* 0x0000500402007981 */ /* 0x000ea8000c1e1900 */
[----:B------:R-:W2:Y:S04]  /*0d70*/  LDG.E R27, desc[UR4][R6.64] ;  /* 0x00000004061b7981 */ /* 0x000ea8000c1e1900 */
[----:B------:R-:W3:Y:S04]  /*0d80*/  LDG.E R24, desc[UR4][R2.64] ;  /* 0x0000000402187981 */ /* 0x000ee8000c1e1900 */
[----:B------:R-:W3:Y:S04]  /*0d90*/  LDG.E R29, desc[UR4][R6.64+0x50] ;  /* 0x00005004061d7981 */ /* 0x000ee8000c1e1900 */
[----:B------:R-:W4:Y:S04]  /*0da0*/  LDG.E R22, desc[UR4][R2.64+0x54] ;  /* 0x0000540402167981 */ /* 0x000f28000c1e1900 */
[----:B------:R-:W4:Y:S04]  /*0db0*/  LDG.E R25, desc[UR4][R6.64+0x4] ;  /* 0x0000040406197981 */ /* 0x000f28000c1e1900 */
[----:B------:R-:W5:Y:S04]  /*0dc0*/  LDG.E R20, desc[UR4][R2.64+0x4] ;  /* 0x0000040402147981 */ /* 0x000f68000c1e1900 */
[----:B0-----:R-:W5:Y:S04]  /*0dd0*/  LDG.E R23, desc[UR4][R6.64+0x54] ;  /* 0x0000540406177981 */ /* 0x001f68000c1e1900 */
[----:B------:R-:W5:Y:S04]  /*0de0*/  LDG.E R10, desc[UR4][R2.64+0x58] ;  /* 0x00005804020a7981 */ /* 0x000f68000c1e1900 */
[----:B------:R-:W5:Y:S04]  /*0df0*/  LDG.E R21, desc[UR4][R6.64+0x8] ;  /* 0x0000080406157981 */ /* 0x000f68000c1e1900 */
[----:B-1----:R-:W5:Y:S04]  /*0e00*/  LDG.E R11, desc[UR4][R2.64+0x8] ;  /* 0x00000804020b7981 */ /* 0x002f68000c1e1900 */
[----:B------:R-:W5:Y:S01]  /*0e10*/  LDG.E R28, desc[UR4][R2.64+0x9c] ;  /* 0x00009c04021c7981 */ /* 0x000f62000c1e1900 */
[----:B--2---:R-:W-:-:S04]  /*0e20*/  FADD R0, R0, -R27 ;  /* 0x8000001b00007221 */ /* 0x004fc80000000000 */
[----:B------:R-:W-:Y:S01]  /*0e30*/  FFMA R0, R0, R0, RZ ;  /* 0x0000000000007223 */ /* 0x000fe200000000ff */
[----:B---3--:R-:W-:Y:S02]  /*0e40*/  FADD R29, R24, -R29 ;  /* 0x8000001d181d7221 */ /* 0x008fe40000000000 */
[----:B------:R-:W2:Y:S02]  /*0e50*/  LDG.E R24, desc[UR4][R6.64+0x58] ;  /* 0x0000580406187981 */ /* 0x000ea4000c1e1900 */
[----:B------:R-:W-:Y:S02]  /*0e60*/  FFMA R0, R29, R29, R0 ;  /* 0x0000001d1d007223 */ /* 0x000fe40000000000 */
[----:B------:R-:W3:Y:S01]  /*0e70*/  LDG.E R29, desc[UR4][R2.64+0x78] ;  /* 0x00007804021d7981 */ /* 0x000ee2000c1e1900 */
[----:B----4-:R-:W-:-:S03]  /*0e80*/  FADD R27, R22, -R25 ;  /* 0x80000019161b7221 */ /* 0x010fc60000000000 */
[----:B------:R-:W4:Y:S04]  /*0e90*/  LDG.E R22, desc[UR4][R2.64+0x5c] ;  /* 0x00005c0402167981 */ /* 0x000f28000c1e1900 */
[----:B------:R-:W4:Y:S01]  /*0ea0*/  LDG.E R25, desc[UR4][R6.64+0xc] ;  /* 0x00000c0406197981 */ /* 0x000f22000c1e1900 */
[----:B------:R-:W-:Y:S01]  /*0eb0*/  FFMA R0, R27, R27, R0 ;  /* 0x0000001b1b007223 */ /* 0x000fe20000000000 */
[----:B-----5:R-:W-:Y:S02]  /*0ec0*/  FADD R27, R20, -R23 ;  /* 0x80000017141b7221 */ /* 0x020fe40000000000 */
[----:B------:R-:W5:Y:S04]  /*0ed0*/  LDG.E R20, desc[UR4][R2.64+0xc] ;  /* 0x00000c0402147981 */ /* 0x000f68000c1e1900 */
[----:B------:R-:W5:Y:S01]  /*0ee0*/  LDG.E R23, desc[UR4][R6.64+0x5c] ;  /* 0x00005c0406177981 */ /* 0x000f62000c1e1900 */
[----:B------:R-:W-:Y:S01]  /*0ef0*/  FFMA R0, R27, R27, R0 ;  /* 0x0000001b1b007223 */ /* 0x000fe20000000000 */
[----:B------:R-:W-:-:S02]  /*0f00*/  FADD R27, R10, -R21 ;  /* 0x800000150a1b7221 */ /* 0x000fc40000000000 */
[----:B------:R-:W3:Y:S04]  /*0f10*/  LDG.E R10, desc[UR4][R2.64+0x60] ;  /* 0x00006004020a7981 */ /* 0x000ee8000c1e1900 */
[----:B------:R-:W3:Y:S01]  /*0f20*/  LDG.E R21, desc[UR4][R6.64+0x10] ;  /* 0x0000100406157981 */ /* 0x000ee2000c1e1900 */
[----:B------:R-:W-:-:S03]  /*0f30*/  FFMA R27, R27, R27, R0 ;  /* 0x0000001b1b1b7223 */ /* 0x000fc60000000000 */
[----:B------:R-:W3:Y:S01]  /*0f40*/  LDG.E R0, desc[UR4][R2.64+0x10] ;  /* 0x0000100402007981 */ /* 0x000ee2000c1e1900 */
[----:B--2---:R-:W-:-:S03]  /*0f50*/  FADD R24, R11, -R24 ;  /* 0x800000180b187221 */ /* 0x004fc60000000000 */
[----:B------:R-:W2:Y:S01]  /*0f60*/  LDG.E R11, desc[UR4][R6.64+0x60] ;  /* 0x00006004060b7981 */ /* 0x000ea2000c1e1900 */
[----:B------:R-:W-:Y:S01]  /*0f70*/  FFMA R27, R24, R24, R27 ;  /* 0x00000018181b7223 */ /* 0x000fe2000000001b */
[----:B----4-:R-:W-:Y:S02]  /*0f80*/  FADD R24, R22, -R25 ;  /* 0x8000001916187221 */ /* 0x010fe40000000000 */
[----:B------:R-:W4:Y:S04]  /*0f90*/  LDG.E R22, desc[UR4][R2.64+0x64] ;  /* 0x0000640402167981 */ /* 0x000f28000c1e1900 */
[----:B------:R-:W4:Y:S01]  /*0fa0*/  LDG.E R25, desc[UR4][R6.64+0x14] ;  /* 0x0000140406197981 */ /* 0x000f22000c1e1900 */
[----:B------:R-:W-:Y:S01]  /*0fb0*/  FFMA R27, R24, R24, R27 ;  /* 0x00000018181b7223 */ /* 0x000fe2000000001b */
[----:B-----5:R-:W-:-:S02]  /*0fc0*/  FADD R24, R20, -R23 ;  /* 0x8000001714187221 */ /* 0x020fc40000000000 */
[----:B------:R-:W5:Y:S04]  /*0fd0*/  LDG.E R20, desc[UR4][R2.64+0x14] ;  /* 0x0000140402147981 */ /* 0x000f68000c1e1900 */
[----:B------:R-:W5:Y:S01]  /*0fe0*/  LDG.E R23, desc[UR4][R6.64+0x64] ;  /* 0x0000640406177981 */ /* 0x000f62000c1e1900 */
[----:B------:R-:W-:Y:S01]  /*0ff0*/  FFMA R27, R24, R24, R27 ;  /* 0x00000018181b7223 */ /* 0x000fe2000000001b */
[----:B---3--:R-:W-:Y:S02]  /*1000*/  FADD R24, R10, -R21 ;  /* 0x800000150a187221 */ /* 0x008fe40000000000 */
[----:B------:R-:W3:Y:S02]  /*1010*/  LDG.E R10, desc[UR4][R2.64+0x68] ;  /* 0x00006804020a7981 */ /* 0x000ee4000c1e1900 */
[----:B------:R-:W-:-:S02]  /*1020*/  FFMA R27, R24, R24, R27 ;  /* 0x00000018181b7223 */ /* 0x000fc4000000001b */
[----:B------:R-:W3:Y:S01]  /*1030*/  LDG.E R21, desc[UR4][R6.64+0x18] ;  /* 0x0000180406157981 */ /* 0x000ee2000c1e1900 */
[----:B--2---:R-:W-:-:S03]  /*1040*/  FADD R24, R0, -R11 ;  /* 0x8000000b00187221 */ /* 0x004fc60000000000 */
[----:B------:R-:W2:Y:S04]  /*1050*/  LDG.E R0, desc[UR4][R2.64+0x18] ;  /* 0x0000180402007981 */ /* 0x000ea8000c1e1900 */
        /* <DEDUP_REMOVED lines=13> */
[----:B------:R-:W3:Y:S04]  /*1130*/  LDG.E R21, desc[UR4][R6.64+0x20] ;  /* 0x0000200406157981 */ /* 0x000ee8000c1e1900 */
[----:B------:R-:W3:Y:S04]  /*1140*/  LDG.E R27, desc[UR4][R2.64+0x20] ;  /* 0x00002004021b7981 */ /* 0x000ee8000c1e1900 */
[----:B------:R-:W3:Y:S01]  /*1150*/  LDG.E R24, desc[UR4][R6.64+0x70] ;  /* 0x0000700406187981 */ /* 0x000ee2000c1e1900 */
[----:B--2---:R-:W-:-:S03]  /*1160*/  FADD R11, R0, -R11 ;  /* 0x8000000b000b7221 */ /* 0x004fc60000000000 */
[----:B------:R-:W2:Y:S01]  /*1170*/  LDG.E R0, desc[UR4][R2.64+0x74] ;  /* 0x0000740402007981 */ /* 0x000ea2000c1e1900 */
[----:B------:R-:W-:Y:S01]  /*1180*/  FFMA R26, R11, R11, R26 ;  /* 0x0000000b0b1a7223 */ /* 0x000fe2000000001a */
[----:B----4-:R-:W-:Y:S02]  /*1190*/  FADD R11, R25, -R22 ;  /* 0x80000016190b7221 */ /* 0x010fe40000000000 */
[----:B------:R-:W2:Y:S02]  /*11a0*/  LDG.E R25, desc[UR4][R6.64+0x24] ;  /* 0x0000240406197981 */ /* 0x000ea4000c1e1900 */
[----:B------:R-:W-:Y:S02]  /*11b0*/  FFMA R26, R11, R11, R26 ;  /* 0x0000000b0b1a7223 */ /* 0x000fe4000000001a */
[----:B------:R-:W4:Y:S01]  /*11c0*/  LDG.E R11, desc[UR4][R6.64+0x74] ;  /* 0x00007404060b7981 */ /* 0x000f22000c1e1900 */
[----:B-----5:R-:W-:-:S03]  /*11d0*/  FADD R23, R20, -R23 ;  /* 0x8000001714177221 */ /* 0x020fc60000000000 */
[----:B------:R-:W4:Y:S01]  /*11e0*/  LDG.E R20, desc[UR4][R2.64+0x24] ;  /* 0x0000240402147981 */ /* 0x000f22000c1e1900 */
[----:B------:R-:W-:-:S03]  /*11f0*/  FFMA R26, R23, R23, R26 ;  /* 0x00000017171a7223 */ /* 0x000fc6000000001a */
[----:B------:R-:W5:Y:S01]  /*1200*/  LDG.E R22, desc[UR4][R6.64+0x28] ;  /* 0x0000280406167981 */ /* 0x000f62000c1e1900 */
[----:B---3--:R-:W-:-:S03]  /*1210*/  FADD R21, R10, -R21 ;  /* 0x800000150a157221 */ /* 0x008fc60000000000 */
[----:B------:R-:W3:Y:S01]  /*1220*/  LDG.E R10, desc[UR4][R2.64+0x28] ;  /* 0x00002804020a7981 */ /* 0x000ee2000c1e1900 */
[----:B------:R-:W-:-:S03]  /*1230*/  FFMA R26, R21, R21, R26 ;  /* 0x00000015151a7223 */ /* 0x000fc6000000001a */
[----:B------:R-:W3:Y:S01]  /*1240*/  LDG.E R21, desc[UR4][R6.64+0x78] ;  /* 0x0000780406157981 */ /* 0x000ee2000c1e1900 */
[----:B------:R-:W-:-:S03]  /*1250*/  FADD R27, R27, -R24 ;  /* 0x800000181b1b7221 */ /* 0x000fc60000000000 */
[----:B------:R-:W3:Y:S01]  /*1260*/  LDG.E R23, desc[UR4][R6.64+0x2c] ;  /* 0x00002c0406177981 */ /* 0x000ee2000c1e1900 */
[----:B------:R-:W-:-:S03]  /*1270*/  FFMA R26, R27, R27, R26 ;  /* 0x0000001b1b1a7223 */ /* 0x000fc6000000001a */
[----:B------:R-:W3:Y:S01]  /*1280*/  LDG.E R24, desc[UR4][R2.64+0x2c] ;  /* 0x00002c0402187981 */ /* 0x000ee2000c1e1900 */
[----:B--2---:R-:W-:-:S03]  /*1290*/  FADD R25, R0, -R25 ;  /* 0x8000001900197221 */ /* 0x004fc60000000000 */
[----:B------:R-:W2:Y:S01]  /*12a0*/  LDG.E R0, desc[UR4][R2.64+0x7c] ;  /* 0x00007c0402007981 */ /* 0x000ea2000c1e1900 */
[----:B------:R-:W-:-:S03]  /*12b0*/  FFMA R26, R25, R25, R26 ;  /* 0x00000019191a7223 */ /* 0x000fc6000000001a */
[----:B------:R-:W2:Y:S01]  /*12c0*/  LDG.E R25, desc[UR4][R6.64+0x7c] ;  /* 0x00007c0406197981 */ /* 0x000ea2000c1e1900 */
[----:B----4-:R-:W-:-:S03]  /*12d0*/  FADD R11, R20, -R11 ;  /* 0x8000000b140b7221 */ /* 0x010fc60000000000 */
[----:B------:R-:W4:Y:S01]  /*12e0*/  LDG.E R20, desc[UR4][R2.64+0x80] ;  /* 0x0000800402147981 */ /* 0x000f22000c1e1900 */
[----:B------:R-:W-:-:S03]  /*12f0*/  FFMA R26, R11, R11, R26 ;  /* 0x0000000b0b1a7223 */ /* 0x000fc6000000001a */
[----:B------:R-:W4:Y:S01]  /*1300*/  LDG.E R11, desc[UR4][R6.64+0x30] ;  /* 0x00003004060b7981 */ /* 0x000f22000c1e1900 */
[----:B-----5:R-:W-:-:S03]  /*1310*/  FADD R29, R29, -R22 ;  /* 0x800000161d1d7221 */ /* 0x020fc60000000000 */
[----:B------:R-:W5:Y:S01]  /*1320*/  LDG.E R22, desc[UR4][R2.64+0x84] ;  /* 0x0000840402167981 */ /* 0x000f62000c1e1900 */
[----:B------:R-:W-:Y:S01]  /*1330*/  FFMA R26, R29, R29, R26 ;  /* 0x0000001d1d1a7223 */ /* 0x000fe2000000001a */
[----:B---3--:R-:W-:Y:S02]  /*1340*/  FADD R27, R10, -R21 ;  /* 0x800000150a1b7221 */ /* 0x008fe40000000000 */
[----:B------:R-:W3:Y:S02]  /*1350*/  LDG.E R21, desc[UR4][R2.64+0x30] ;  /* 0x0000300402157981 */ /* 0x000ee4000c1e1900 */
[----:B------:R-:W-:Y:S02]  /*1360*/  FFMA R26, R27, R27, R26 ;  /* 0x0000001b1b1a7223 */ /* 0x000fe4000000001a */
[----:B------:R-:W3:Y:S04]  /*1370*/  LDG.E R10, desc[UR4][R6.64+0x80] ;  /* 0x00008004060a7981 */ /* 0x000ee8000c1e1900 */
[----:B------:R-:W5:Y:S04]  /*1380*/  LDG.E R27, desc[UR4][R6.64+0x38] ;  /* 0x00003804061b7981 */ /* 0x000f68000c1e1900 */
[----:B------:R-:W5:Y:S01]  /*1390*/  LDG.E R29, desc[UR4][R2.64+0x4c] ;  /* 0x00004c04021d7981 */ /* 0x000f62000c1e1900 */
[----:B--2---:R-:W-:-:S03]  /*13a0*/  FADD R23, R0, -R23 ;  /* 0x8000001700177221 */ /* 0x004fc60000000000 */
[----:B------:R-:W2:Y:S01]  /*13b0*/  LDG.E R0, desc[UR4][R2.64+0x38] ;  /* 0x0000380402007981 */ /* 0x000ea2000c1e1900 */
[----:B------:R-:W-:Y:S01]  /*13c0*/  FADD R25, R24, -R25 ;  /* 0x8000001918197221 */ /* 0x000fe20000000000 */
[----:B------:R-:W-:Y:S02]  /*13d0*/  FFMA R26, R23, R23, R26 ;  /* 0x00000017171a7223 */ /* 0x000fe4000000001a */
[----:B------:R-:W2:Y:S04]  /*13e0*/  LDG.E R24, desc[UR4][R6.64+0x84] ;  /* 0x0000840406187981 */ /* 0x000ea8000c1e1900 */
[----:B------:R-:W5:Y:S01]  /*13f0*/  LDG.E R23, desc[UR4][R6.64+0x34] ;  /* 0x0000340406177981 */ /* 0x000f62000c1e1900 */
[----:B------:R-:W-:Y:S01]  /*1400*/  FFMA R26, R25, R25, R26 ;  /* 0x00000019191a7223 */ /* 0x000fe2000000001a */
[----:B----4-:R-:W-:-:S02]  /*1410*/  FADD R11, R20, -R11 ;  /* 0x8000000b140b7221 */ /* 0x010fc40000000000 */
[----:B------:R-:W2:Y:S04]  /*1420*/  LDG.E R25, desc[UR4][R2.64+0x34] ;  /* 0x0000340402197981 */ /* 0x000ea8000c1e1900 */
[----:B------:R-:W4:Y:S01]  /*1430*/  LDG.E R20, desc[UR4][R2.64+0x88] ;  /* 0x0000880402147981 */ /* 0x000f22000c1e1900 */
[----:B------:R-:W-:-:S03]  /*1440*/  FFMA R26, R11, R11, R26 ;  /* 0x0000000b0b1a7223 */ /* 0x000fc6000000001a */
[----:B------:R-:W4:Y:S01]  /*1450*/  LDG.E R11, desc[UR4][R6.64+0x88] ;  /* 0x00008804060b7981 */ /* 0x000f22000c1e1900 */
[----:B---3--:R-:W-:-:S03]  /*1460*/  FADD R21, R21, -R10 ;  /* 0x8000000a15157221 */ /* 0x008fc60000000000 */
[----:B------:R-:W3:Y:S01]  /*1470*/  LDG.E R10, desc[UR4][R2.64+0x8c] ;  /* 0x00008c04020a7981 */ /* 0x000ee2000c1e1900 */
[----:B------:R-:W-:-:S03]  /*1480*/  FFMA R26, R21, R21, R26 ;  /* 0x00000015151a7223 */ /* 0x000fc6000000001a */
[----:B------:R-:W3:Y:S01]  /*1490*/  LDG.E R21, desc[UR4][R6.64+0x3c] ;  /* 0x00003c0406157981 */ /* 0x000ee2000c1e1900 */
[----:B-----5:R-:W-:-:S03]  /*14a0*/  FADD R23, R22, -R23 ;  /* 0x8000001716177221 */ /* 0x020fc60000000000 */
[----:B------:R-:W5:Y:S01]  /*14b0*/  LDG.E R22, desc[UR4][R2.64+0x90] ;  /* 0x0000900402167981 */ /* 0x000f62000c1e1900 */
[----:B------:R-:W-:Y:S01]  /*14c0*/  FFMA R26, R23, R23, R26 ;  /* 0x00000017171a7223 */ /* 0x000fe2000000001a */
[----:B--2---:R-:W-:Y:S02]  /*14d0*/  FADD R25, R25, -R24 ;  /* 0x8000001819197221 */ /* 0x004fe40000000000 */
[----:B------:R-:W2:Y:S01]  /*14e0*/  LDG.E R24, desc[UR4][R6.64+0x8c] ;  /* 0x00008c0406187981 */ /* 0x000ea2000c1e1900 */
[----:B----4-:R-:W-:Y:S01]  /*14f0*/  FADD R23, R20, -R27 ;  /* 0x8000001b14177221 */ /* 0x010fe20000000000 */
[----:B------:R-:W-:Y:S02]  /*1500*/  FFMA R26, R25, R25, R26 ;  /* 0x00000019191a7223 */ /* 0x000fe4000000001a */
[----:B------:R-:W2:Y:S02]  /*1510*/  LDG.E R27, desc[UR4][R2.64+0x3c] ;  /* 0x00003c04021b7981 */ /* 0x000ea4000c1e1900 */
[----:B------:R-:W-:-:S02]  /*1520*/  FFMA R26, R23, R23, R26 ;  /* 0x00000017171a7223 */ /* 0x000fc4000000001a */
[----:B------:R-:W5:Y:S04]  /*1530*/  LDG.E R25, desc[UR4][R6.64+0x40] ;  /* 0x0000400406197981 */ /* 0x000f68000c1e1900 */
[----:B------:R-:W4:Y:S04]  /*1540*/  LDG.E R20, desc[UR4][R2.64+0x40] ;  /* 0x0000400402147981 */ /* 0x000f28000c1e1900 */
[----:B------:R-:W4:Y:S01]  /*1550*/  LDG.E R23, desc[UR4][R6.64+0x90] ;  /* 0x0000900406177981 */ /* 0x000f22000c1e1900 */
[----:B------:R-:W-:Y:S01]  /*1560*/  FADD R11, R0, -R11 ;  /* 0x8000000b000b7221 */ /* 0x000fe20000000000 */
[----:B---3--:R-:W-:-:S02]  /*1570*/  FADD R21, R10, -R21 ;  /* 0x800000150a157221 */ /* 0x008fc40000000000 */
[----:B------:R-:W3:Y:S01]  /*1580*/  LDG.E R0, desc[UR4][R6.64+0x44] ;  /* 0x0000440406007981 */ /* 0x000ee2000c1e1900 */
[----:B------:R-:W-:-:S03]  /*1590*/  FFMA R26, R11, R11, R26 ;  /* 0x0000000b0b1a7223 */ /* 0x000fc6000000001a */
[----:B------:R-:W3:Y:S01]  /*15a0*/  LDG.E R11, desc[UR4][R2.64+0x44] ;  /* 0x00004404020b7981 */ /* 0x000ee2000c1e1900 */
[----:B------:R-:W-:-:S03]  /*15b0*/  FFMA R26, R21, R21, R26 ;  /* 0x00000015151a7223 */ /* 0x000fc6000000001a */
[----:B------:R-:W3:Y:S04]  /*15c0*/  LDG.E R21, desc[UR4][R2.64+0x94] ;  /* 0x0000940402157981 */ /* 0x000ee8000c1e1900 */
[----:B------:R-:W3:Y:S01]  /*15d0*/  LDG.E R10, desc[UR4][R6.64+0x94] ;  /* 0x00009404060a7981 */ /* 0x000ee2000c1e1900 */
[----:B--2---:R-:W-:-:S03]  /*15e0*/  FADD R27, R27, -R24 ;  /* 0x800000181b1b7221 */ /* 0x004fc60000000000 */
[----:B------:R-:W2:Y:S01]  /*15f0*/  LDG.E R24, desc[UR4][R6.64+0x98] ;  /* 0x0000980406187981 */ /* 0x000ea2000c1e1900 */
[----:B------:R-:W-:Y:S01]  /*1600*/  FFMA R27, R27, R27, R26 ;  /* 0x0000001b1b1b7223 */ /* 0x000fe2000000001a */
[----:B-----5:R-:W-:-:S04]  /*1610*/  FADD R22, R22, -R25 ;  /* 0x8000001916167221 */ /* 0x020fc80000000000 */
[----:B------:R-:W-:Y:S02]  /*1620*/  FFMA R26, R22, R22, R27 ;  /* 0x00000016161a7223 */ /* 0x000fe4000000001b */
[----:B------:R-:W5:Y:S01]  /*1630*/  LDG.E R27, desc[UR4][R6.64+0x4c] ;  /* 0x00004c04061b7981 */ /* 0x000f62000c1e1900 */
[----:B----4-:R-:W-:-:S03]  /*1640*/  FADD R25, R20, -R23 ;  /* 0x8000001714197221 */ /* 0x010fc60000000000 */
[----:B------:R-:W4:Y:S01]  /*1650*/  LDG.E R20, desc[UR4][R6.64+0x48] ;  /* 0x0000480406147981 */ /* 0x000f22000c1e1900 */
[----:B------:R-:W-:-:S03]  /*1660*/  FFMA R26, R25, R25, R26 ;  /* 0x00000019191a7223 */ /* 0x000fc6000000001a */
[----:B------:R-:W4:Y:S04]  /*1670*/  LDG.E R23, desc[UR4][R2.64+0x98] ;  /* 0x0000980402177981 */ /* 0x000f28000c1e1900 */
[----:B------:R-:W2:Y:S04]  /*1680*/  LDG.E R25, desc[UR4][R2.64+0x48] ;  /* 0x0000480402197981 */ /* 0x000ea8000c1e1900 */
[----:B------:R-:W2:Y:S01]  /*1690*/  LDG.E R22, desc[UR4][R6.64+0x9c] ;  /* 0x00009c0406167981 */ /* 0x000ea2000c1e1900 */
[----:B---3--:R-:W-:Y:S01]  /*16a0*/  FADD R21, R21, -R0 ;  /* 0x8000000015157221 */ /* 0x008fe20000000000 */
[----:B------:R-:W-:-:S03]  /*16b0*/  FADD R11, R11, -R10 ;  /* 0x8000000a0b0b7221 */ /* 0x000fc60000000000 */
[----:B------:R-:W-:-:S04]  /*16c0*/  FFMA R26, R21, R21, R26 ;  /* 0x00000015151a7223 */ /* 0x000fc8000000001a */
[----:B------:R-:W-:Y:S01]  /*16d0*/  FFMA R26, R11, R11, R26 ;  /* 0x0000000b0b1a7223 */ /* 0x000fe2000000001a */
[----:B------:R-:W-:-:S04]  /*16e0*/  IMAD R5, R5, R4, RZ ;  /* 0x0000000405057224 */ /* 0x000fc800078e02ff */
[----:B------:R-:W-:-:S04]  /*16f0*/  IMAD.WIDE R16, R5, 0x4, R16 ;  /* 0x0000000405107825 */ /* 0x000fc800078e0210 */
[----:B-----5:R-:W-:Y:S01]  /*1700*/  FADD R27, R28, -R27 ;  /* 0x8000001b1c1b7221 */ /* 0x020fe20000000000 */
[----:B----4-:R-:W-:-:S04]  /*1710*/  FADD R23, R23, -R20 ;  /* 0x8000001417177221 */ /* 0x010fc80000000000 */
[----:B------:R-:W-:Y:S01]  /*1720*/  FFMA R26, R23, R23, R26 ;  /* 0x00000017171a7223 */ /* 0x000fe2000000001a */
[----:B--2---:R-:W-:-:S04]  /*1730*/  FADD R25, R25, -R24 ;  /* 0x8000001819197221 */ /* 0x004fc80000000000 */
[----:B------:R-:W-:Y:S01]  /*1740*/  FFMA R26, R25, R25, R26 ;  /* 0x00000019191a7223 */ /* 0x000fe2000000001a */
[----:B------:R-:W-:-:S03]  /*1750*/  FADD R29, R29, -R22 ;  /* 0x800000161d1d7221 */ /* 0x000fc60000000000 */
[----:B------:R-:W-:-:S04]  /*1760*/  FFMA R26, R27, R27, R26 ;  /* 0x0000001b1b1a7223 */ /* 0x000fc8000000001a */
[----:B------:R-:W-:-:S04]  /*1770*/  FFMA R26, R29, R29, R26 ;  /* 0x0000001d1d1a7223 */ /* 0x000fc8000000001a */
[----:B------:R-:W-:-:S04]  /*1780*/  FMUL R3, R26, -0.0049999998882412910461 ;  /* 0xbba3d70a1a037820 */ /* 0x000fc80000400000 */
[----:B------:R-:W-:-:S04]  /*1790*/  FFMA.SAT R18, R3, R18, 0.5 ;  /* 0x3f00000003127423 */ /* 0x000fc80000002012 */
[----:B------:R-:W-:-:S04]  /*17a0*/  FFMA.RM R18, R18, R19, 12582913 ;  /* 0x4b40000112127423 */ /* 0x000fc80000004013 */
[----:B------:R-:W-:-:S04]  /*17b0*/  FADD R0, R18, -12583039 ;  /* 0xcb40007f12007421 */ /* 0x000fc80000000000 */
[----:B------:R-:W-:-:S04]  /*17c0*/  FFMA R0, R3, 1.4426950216293334961, -R0 ;  /* 0x3fb8aa3b03007823 */ /* 0x000fc80000000800 */
[----:B------:R-:W-:-:S04]  /*17d0*/  FFMA R0, R3, 1.925963033500011079e-08, R0 ;  /* 0x32a5706003007823 */ /* 0x000fc80000000000 */
[----:B------:R-:W0:Y:S01]  /*17e0*/  MUFU.EX2 R3, R0 ;  /* 0x0000000000037308 */ /* 0x000e220000000800 */
[----:B------:R-:W-:-:S05]  /*17f0*/  SHF.L.U32 R18, R18, 0x17, RZ ;  /* 0x0000001712127819 */ /* 0x000fca00000006ff */
[----:B0-----:R-:W-:-:S05]  /*1800*/  FMUL R3, R18, R3 ;  /* 0x0000000312037220 */ /* 0x001fca0000400000 */
        /* <DEDUP_REMOVED lines=11> */
.L_x_6:
        /* <DEDUP_REMOVED lines=12> */
.L_x_10:


//--------------------- .nv.shared.reserved.0     --------------------------
	.section	.nv.shared.reserved.0,"aw",@nobits
	.weak		__nv_reservedSMEM_offset_0_alias
	.size		__nv_reservedSMEM_offset_0_alias, 0, 64
	.other		__nv_reservedSMEM_offset_0_alias,@"STO_CUDA_RESERVED_SHARED STV_DEFAULT"
__nv_reservedSMEM_offset_0_alias:
	.zero		0
	.zero		64


//--------------------- .nv.shared._Z22create_kron_mat_sharedPiS_PfS0_S_S0_iii --------------------------
	.section	.nv.shared._Z22create_kron_mat_sharedPiS_PfS0_S_S0_iii,"aw",@nobits
	.sectionflags	@""
	.align	4
.nv.shared._Z22create_kron_mat_sharedPiS_PfS0_S_S0_iii:
	.zero		3584


//--------------------- .nv.constant0._Z13create_p_vectPfS_S_ii --------------------------
	.section	.nv.constant0._Z13create_p_vectPfS_S_ii,"a",@progbits
	.sectionflags	@""
	.align	4
.nv.constant0._Z13create_p_vectPfS_S_ii:
	.zero		928


//--------------------- .nv.constant0._Z18create_nodesim_matPfS_S_ii --------------------------
	.section	.nv.constant0._Z18create_nodesim_matPfS_S_ii,"a",@progbits
	.sectionflags	@""
	.align	4
.nv.constant0._Z18create_nodesim_matPfS_S_ii:
	.zero		928


//--------------------- .nv.constant0._Z22create_kron_mat_sharedPiS_PfS0_S_S0_iii --------------------------
	.section	.nv.constant0._Z22create_kron_mat_sharedPiS_PfS0_S_S0_iii,"a",@progbits
	.sectionflags	@""
	.align	4
.nv.constant0._Z22create_kron_mat_sharedPiS_PfS0_S_S0_iii:
	.zero		956


//--------------------- .nv.constant0._Z15create_kron_matPiS_PfS0_S_S0_iii --------------------------
	.section	.nv.constant0._Z15create_kron_matPiS_PfS0_S_S0_iii,"a",@progbits
	.sectionflags	@""
	.align	4
.nv.constant0._Z15create_kron_matPiS_PfS0_S_S0_iii:
	.zero		956


//--------------------- SYMBOLS --------------------------

	.type		.nv.reservedSmem.offset0,@object
	.size		.nv.reservedSmem.offset0,0x4
	.type		.nv.reservedSmem.cap,@object
	.size		.nv.reservedSmem.cap,0x4
